	.target	sm_90a

	.elftype	@"ET_EXEC"


//--------------------- .note.nv.tkinfo           --------------------------
	.section	.note.nv.tkinfo,"",@"SHT_NOTE"
	.sectionflags	@"SHF_NOTE_NV_TKINFO"
	.tkinfo
        /*0018*/ 	.word	0x00000002
        /*0030*/ 	.string	""
        /*0030*/ 	.string	"ptxas"
        /*0030*/ 	.string	"Cuda compilation tools, release 13.0, V13.0.88"
        /*0030*/ 	.string	"Build cuda_13.0.r13.0/compiler.36424714_0"
        /*0030*/ 	.string	"-arch sm_90a -m 64 "



//--------------------- .note.nv.cuinfo           --------------------------
	.section	.note.nv.cuinfo,"",@"SHT_NOTE"
	.sectionflags	@"SHF_NOTE_NV_CUINFO"
        /*0018*/ 	.short	0x0002
        /*001a*/ 	.short	0x005a
        /*001c*/ 	.short	0x0082
	.zero		2


//--------------------- .nv.info                  --------------------------
	.section	.nv.info,"",@"SHT_CUDA_INFO"
	.align	4


	//----- nvinfo : EIATTR_REGCOUNT
	.align		4
        /*0000*/ 	.byte	0x04, 0x2f
        /*0002*/ 	.short	(.L_15 - .L_14)
	.align		4
.L_14:
        /*0004*/ 	.word	index@(_ZN7cutlass13device_kernelINS_4gemm6kernel13GemmUniversalIN4cute5tupleIJiiiiEEENS1_10collective13CollectiveMmaINS1_34MainloopSm90TmaGmmaWarpSpecializedILi14ENS5_IJNS4_1CILi4EEENSA_ILi2EEENSA_ILi1EEEEEENS1_32KernelTmaWarpSpecializedPingpongEEENS5_IJNSA_ILi64EEESH_NSA_ILi32EEEEEENS_10tfloat32_tENS5_IJlSD_lEEESK_SL_NS4_8TiledMMAINS4_8MMA_AtomIJNS4_4SM904GMMA29MMA_64x64x8_F32TF32TF32_SS_TNILNSP_7ScaleInE1ELSR_1EEEEEENS4_6LayoutINS5_IJSD_SD_SD_EEENS5_IJNSA_ILi0EEESW_SW_EEEEENS5_IJNS4_10UnderscoreESZ_SZ_EEEEENS4_23SM90_TMA_LOAD_MULTICASTENS4_14ComposedLayoutINS4_7SwizzleILi3ELi4ELi3EEENS4_18smem_ptr_flag_bitsILi32EEENSU_INS5_IJNSA_ILi8EEESI_EEENS5_IJSI_SD_EEEEEEEvNS4_8identityES12_S1C_vS1D_EENS_8epilogue10collective6detail29Sm90TmaWarpSpecializedAdapterINS1G_15DefaultEpilogueISK_SL_SL_NS1F_6thread17LinearCombinationISK_Li1EffLNS1K_9ScaleType4KindE0ELNS_15FloatRoundStyleE2ESK_EENS1_15EpilogueDefaultEEEEEvvEEEEvNT_6ParamsE)
        /*0008*/ 	.word	0x000000a8


	//----- nvinfo : EIATTR_FRAME_SIZE
	.align		4
.L_15:
        /*000c*/ 	.byte	0x04, 0x11
        /*000e*/ 	.short	(.L_17 - .L_16)
	.align		4
.L_16:
        /*0010*/ 	.word	index@(_ZN7cutlass13device_kernelINS_4gemm6kernel13GemmUniversalIN4cute5tupleIJiiiiEEENS1_10collective13CollectiveMmaINS1_34MainloopSm90TmaGmmaWarpSpecializedILi14ENS5_IJNS4_1CILi4EEENSA_ILi2EEENSA_ILi1EEEEEENS1_32KernelTmaWarpSpecializedPingpongEEENS5_IJNSA_ILi64EEESH_NSA_ILi32EEEEEENS_10tfloat32_tENS5_IJlSD_lEEESK_SL_NS4_8TiledMMAINS4_8MMA_AtomIJNS4_4SM904GMMA29MMA_64x64x8_F32TF32TF32_SS_TNILNSP_7ScaleInE1ELSR_1EEEEEENS4_6LayoutINS5_IJSD_SD_SD_EEENS5_IJNSA_ILi0EEESW_SW_EEEEENS5_IJNS4_10UnderscoreESZ_SZ_EEEEENS4_23SM90_TMA_LOAD_MULTICASTENS4_14ComposedLayoutINS4_7SwizzleILi3ELi4ELi3EEENS4_18smem_ptr_flag_bitsILi32EEENSU_INS5_IJNSA_ILi8EEESI_EEENS5_IJSI_SD_EEEEEEEvNS4_8identityES12_S1C_vS1D_EENS_8epilogue10collective6detail29Sm90TmaWarpSpecializedAdapterINS1G_15DefaultEpilogueISK_SL_SL_NS1F_6thread17LinearCombinationISK_Li1EffLNS1K_9ScaleType4KindE0ELNS_15FloatRoundStyleE2ESK_EENS1_15EpilogueDefaultEEEEEvvEEEEvNT_6ParamsE)
        /*0014*/ 	.word	0x00000008


	//----- nvinfo : EIATTR_MIN_STACK_SIZE
	.align		4
.L_17:
        /*0018*/ 	.byte	0x04, 0x12
        /*001a*/ 	.short	(.L_19 - .L_18)
	.align		4
.L_18:
        /*001c*/ 	.word	index@(_ZN7cutlass13device_kernelINS_4gemm6kernel13GemmUniversalIN4cute5tupleIJiiiiEEENS1_10collective13CollectiveMmaINS1_34MainloopSm90TmaGmmaWarpSpecializedILi14ENS5_IJNS4_1CILi4EEENSA_ILi2EEENSA_ILi1EEEEEENS1_32KernelTmaWarpSpecializedPingpongEEENS5_IJNSA_ILi64EEESH_NSA_ILi32EEEEEENS_10tfloat32_tENS5_IJlSD_lEEESK_SL_NS4_8TiledMMAINS4_8MMA_AtomIJNS4_4SM904GMMA29MMA_64x64x8_F32TF32TF32_SS_TNILNSP_7ScaleInE1ELSR_1EEEEEENS4_6LayoutINS5_IJSD_SD_SD_EEENS5_IJNSA_ILi0EEESW_SW_EEEEENS5_IJNS4_10UnderscoreESZ_SZ_EEEEENS4_23SM90_TMA_LOAD_MULTICASTENS4_14ComposedLayoutINS4_7SwizzleILi3ELi4ELi3EEENS4_18smem_ptr_flag_bitsILi32EEENSU_INS5_IJNSA_ILi8EEESI_EEENS5_IJSI_SD_EEEEEEEvNS4_8identityES12_S1C_vS1D_EENS_8epilogue10collective6detail29Sm90TmaWarpSpecializedAdapterINS1G_15DefaultEpilogueISK_SL_SL_NS1F_6thread17LinearCombinationISK_Li1EffLNS1K_9ScaleType4KindE0ELNS_15FloatRoundStyleE2ESK_EENS1_15EpilogueDefaultEEEEEvvEEEEvNT_6ParamsE)
        /*0020*/ 	.word	0x00000008
.L_19:


//--------------------- .nv.compat                --------------------------
	.section	.nv.compat,"",@"SHT_CUDA_COMPAT_INFO"
	.align	4
        /*0000*/ 	.byte	0x02, 0x09, 0x01, 0x00, 0x02, 0x02, 0x04, 0x00, 0x02, 0x05, 0x05, 0x00, 0x03, 0x07, 0x01, 0x01
        /*0010*/ 	.byte	0x02, 0x03, 0x01, 0x00, 0x02, 0x06, 0x01, 0x00, 0x04, 0x0b, 0x08, 0x00, 0x00, 0x00, 0x00, 0x00
        /*0020*/ 	.byte	0x00, 0x00, 0x00, 0x00


//--------------------- .nv.info._ZN7cutlass13device_kernelINS_4gemm6kernel13GemmUniversalIN4cute5tupleIJiiiiEEENS1_10collective13CollectiveMmaINS1_34MainloopSm90TmaGmmaWarpSpecializedILi14ENS5_IJNS4_1CILi4EEENSA_ILi2EEENSA_ILi1EEEEEENS1_32KernelTmaWarpSpecializedPingpongEEENS5_IJNSA_ILi64EEESH_NSA_ILi32EEEEEENS_10tfloat32_tENS5_IJlSD_lEEESK_SL_NS4_8TiledMMAINS4_8MMA_AtomIJNS4_4SM904GMMA29MMA_64x64x8_F32TF32TF32_SS_TNILNSP_7ScaleInE1ELSR_1EEEEEENS4_6LayoutINS5_IJSD_SD_SD_EEENS5_IJNSA_ILi0EEESW_SW_EEEEENS5_IJNS4_10UnderscoreESZ_SZ_EEEEENS4_23SM90_TMA_LOAD_MULTICASTENS4_14ComposedLayoutINS4_7SwizzleILi3ELi4ELi3EEENS4_18smem_ptr_flag_bitsILi32EEENSU_INS5_IJNSA_ILi8EEESI_EEENS5_IJSI_SD_EEEEEEEvNS4_8identityES12_S1C_vS1D_EENS_8epilogue10collective6detail29Sm90TmaWarpSpecializedAdapterINS1G_15DefaultEpilogueISK_SL_SL_NS1F_6thread17LinearCombinationISK_Li1EffLNS1K_9ScaleType4KindE0ELNS_15FloatRoundStyleE2ESK_EENS1_15EpilogueDefaultEEEEEvvEEEEvNT_6ParamsE --------------------------
	.section	.nv.info._ZN7cutlass13device_kernelINS_4gemm6kernel13GemmUniversalIN4cute5tupleIJiiiiEEENS1_10collective13CollectiveMmaINS1_34MainloopSm90TmaGmmaWarpSpecializedILi14ENS5_IJNS4_1CILi4EEENSA_ILi2EEENSA_ILi1EEEEEENS1_32KernelTmaWarpSpecializedPingpongEEENS5_IJNSA_ILi64EEESH_NSA_ILi32EEEEEENS_10tfloat32_tENS5_IJlSD_lEEESK_SL_NS4_8TiledMMAINS4_8MMA_AtomIJNS4_4SM904GMMA29MMA_64x64x8_F32TF32TF32_SS_TNILNSP_7ScaleInE1ELSR_1EEEEEENS4_6LayoutINS5_IJSD_SD_SD_EEENS5_IJNSA_ILi0EEESW_SW_EEEEENS5_IJNS4_10UnderscoreESZ_SZ_EEEEENS4_23SM90_TMA_LOAD_MULTICASTENS4_14ComposedLayoutINS4_7SwizzleILi3ELi4ELi3EEENS4_18smem_ptr_flag_bitsILi32EEENSU_INS5_IJNSA_ILi8EEESI_EEENS5_IJSI_SD_EEEEEEEvNS4_8identityES12_S1C_vS1D_EENS_8epilogue10collective6detail29Sm90TmaWarpSpecializedAdapterINS1G_15DefaultEpilogueISK_SL_SL_NS1F_6thread17LinearCombinationISK_Li1EffLNS1K_9ScaleType4KindE0ELNS_15FloatRoundStyleE2ESK_EENS1_15EpilogueDefaultEEEEEvvEEEEvNT_6ParamsE,"",@"SHT_CUDA_INFO"
	.sectionflags	@""
	.align	4


	//----- nvinfo : EIATTR_CUDA_API_VERSION
	.align		4
        /*0000*/ 	.byte	0x04, 0x37
        /*0002*/ 	.short	(.L_21 - .L_20)
.L_20:
        /*0004*/ 	.word	0x00000082


	//----- nvinfo : EIATTR_KPARAM_INFO
	.align		4
.L_21:
        /*0008*/ 	.byte	0x04, 0x17
        /*000a*/ 	.short	(.L_23 - .L_22)
.L_22:
        /*000c*/ 	.word	0x00000000
        /*0010*/ 	.short	0x0000
        /*0012*/ 	.short	0x0070
        /*0014*/ 	.byte	0x00, 0xf0, 0x01, 0x10


	//----- nvinfo : EIATTR_SPARSE_MMA_MASK
	.align		4
.L_23:
        /*0018*/ 	.byte	0x03, 0x50
        /*001a*/ 	.short	0x0000


	//----- nvinfo : EIATTR_MAXREG_COUNT
	.align		4
        /*001c*/ 	.byte	0x03, 0x1b
        /*001e*/ 	.short	0x00a8


	//----- nvinfo : EIATTR_NUM_BARRIERS
	.align		4
        /*0020*/ 	.byte	0x02, 0x4c
        /*0022*/ 	.byte	0x01
	.zero		1


	//----- nvinfo : EIATTR_EXTERNS
	.align		4
        /*0024*/ 	.byte	0x04, 0x0f
        /*0026*/ 	.short	(.L_25 - .L_24)


	//   ....[0]....
	.align		4
.L_24:
        /*0028*/ 	.word	index@(__assertfail)


	//----- nvinfo : EIATTR_ANNOTATIONS
	.align		4
.L_25:
        /*002c*/ 	.byte	0x04, 0x55
        /*002e*/ 	.short	(.L_27 - .L_26)


	//   ....[0]....
.L_26:
        /*0030*/ 	.word	0x00000001
        /*0034*/ 	.byte	0x40, 0x0f, 0x00, 0x00, 0x01, 0x00, 0x00, 0x00, 0x50, 0x47, 0x00, 0x00, 0x01, 0x00, 0x00, 0x00
        /*0044*/ 	.byte	0x20, 0x55, 0x00, 0x00


	//----- nvinfo : EIATTR_MERCURY_ISA_VERSION
	.align		4
.L_27:
        /*0048*/ 	.byte	0x03, 0x5f
        /*004a*/ 	.short	0x0101


	//----- nvinfo : EIATTR_INT_WARP_WIDE_INSTR_OFFSETS
	.align		4
        /*004c*/ 	.byte	0x04, 0x31
        /*004e*/ 	.short	(.L_29 - .L_28)


	//   ....[0]....
.L_28:
        /*0050*/ 	.word	0x00000710


	//   ....[1]....
        /*0054*/ 	.word	0x00000730


	//   ....[2]....
        /*0058*/ 	.word	0x00000750


	//   ....[3]....
        /*005c*/ 	.word	0x00000840


	//   ....[4]....
        /*0060*/ 	.word	0x00000860


	//   ....[5]....
        /*0064*/ 	.word	0x00000870


	//   ....[6]....
        /*0068*/ 	.word	0x00000920


	//   ....[7]....
        /*006c*/ 	.word	0x00000970


	//----- nvinfo : EIATTR_COOP_GROUP_MASK_REGIDS
	.align		4
.L_29:
        /*0070*/ 	.byte	0x04, 0x29
        /*0072*/ 	.short	(.L_31 - .L_30)


	//   ....[0]....
.L_30:
        /*0074*/ 	.word	0xffffffff


	//   ....[1]....
        /*0078*/ 	.word	0xffffffff


	//   ....[2]....
        /*007c*/ 	.word	0xffffffff


	//   ....[3]....
        /*0080*/ 	.word	0xffffffff


	//   ....[4]....
        /*0084*/ 	.word	0xffffffff


	//   ....[5]....
        /*0088*/ 	.word	0xffffffff


	//   ....[6]....
        /*008c*/ 	.word	0xffffffff


	//----- nvinfo : EIATTR_COOP_GROUP_INSTR_OFFSETS
	.align		4
.L_31:
        /*0090*/ 	.byte	0x04, 0x28
        /*0092*/ 	.short	(.L_33 - .L_32)


	//   ....[0]....
.L_32:
        /*0094*/ 	.word	0x00000070


	//   ....[1]....
        /*0098*/ 	.word	0x00000080


	//   ....[2]....
        /*009c*/ 	.word	0x00000140


	//   ....[3]....
        /*00a0*/ 	.word	0x000004a0


	//   ....[4]....
        /*00a4*/ 	.word	0x000004e0


	//   ....[5]....
        /*00a8*/ 	.word	0x00000890


	//   ....[6]....
        /*00ac*/ 	.word	0x00000ae0


	//----- nvinfo : EIATTR_REG_RECONFIG
	.align		4
.L_33:
        /*00b0*/ 	.byte	0x01, 0x54
	.zero		2


	//----- nvinfo : EIATTR_SYSCALL_OFFSETS
	.align		4
        /*00b4*/ 	.byte	0x04, 0x46
        /*00b6*/ 	.short	(.L_35 - .L_34)


	//   ....[0]....
.L_34:
        /*00b8*/ 	.word	0x00001a00


	//----- nvinfo : EIATTR_MBARRIER_INSTR_OFFSETS
	.align		4
.L_35:
        /*00bc*/ 	.byte	0x04, 0x39
        /*00be*/ 	.short	(.L_37 - .L_36)


	//   ....[0]....
.L_36:
        /*00c0*/ 	.word	0x000002a0
        /*00c4*/ 	.word	0x000000ff
        /*00c8*/ 	.word	0x00000000
        /*00cc*/ 	.short	0x0100
        /*00ce*/ 	.byte	0x08
	.zero		1


	//   ....[1]....
        /*00d0*/ 	.word	0x000002b0
        /*00d4*/ 	.word	0x000000ff
        /*00d8*/ 	.word	0x00000070
        /*00dc*/ 	.short	0x0100
        /*00de*/ 	.byte	0x08
	.zero		1


	//   ....[2]....
        /*00e0*/ 	.word	0x000002c0
        /*00e4*/ 	.word	0x000000ff
        /*00e8*/ 	.word	0x00000008
        /*00ec*/ 	.short	0x0100
        /*00ee*/ 	.byte	0x08
	.zero		1


	//   ....[3]....
        /*00f0*/ 	.word	0x000002d0
        /*00f4*/ 	.word	0x000000ff
        /*00f8*/ 	.word	0x00000078
        /*00fc*/ 	.short	0x0100
        /*00fe*/ 	.byte	0x08
	.zero		1


	//   ....[4]....
        /*0100*/ 	.word	0x000002e0
        /*0104*/ 	.word	0x000000ff
        /*0108*/ 	.word	0x00000010
        /*010c*/ 	.short	0x0100
        /*010e*/ 	.byte	0x08
	.zero		1


	//   ....[5]....
        /*0110*/ 	.word	0x000002f0
        /*0114*/ 	.word	0x000000ff
        /*0118*/ 	.word	0x00000080
        /*011c*/ 	.short	0x0100
        /*011e*/ 	.byte	0x08
	.zero		1


	//   ....[6]....
        /*0120*/ 	.word	0x00000300
        /*0124*/ 	.word	0x000000ff
        /*0128*/ 	.word	0x00000018
        /*012c*/ 	.short	0x0100
        /*012e*/ 	.byte	0x08
	.zero		1


	//   ....[7]....
        /*0130*/ 	.word	0x00000310
        /*0134*/ 	.word	0x000000ff
        /*0138*/ 	.word	0x00000088
        /*013c*/ 	.short	0x0100
        /*013e*/ 	.byte	0x08
	.zero		1


	//   ....[8]....
        /*0140*/ 	.word	0x00000320
        /*0144*/ 	.word	0x000000ff
        /*0148*/ 	.word	0x00000020
        /*014c*/ 	.short	0x0100
        /*014e*/ 	.byte	0x08
	.zero		1


	//   ....[9]....
        /*0150*/ 	.word	0x00000330
        /*0154*/ 	.word	0x000000ff
        /*0158*/ 	.word	0x00000090
        /*015c*/ 	.short	0x0100
        /*015e*/ 	.byte	0x08
	.zero		1


	//   ....[10]....
        /*0160*/ 	.word	0x00000340
        /*0164*/ 	.word	0x000000ff
        /*0168*/ 	.word	0x00000028
        /*016c*/ 	.short	0x0100
        /*016e*/ 	.byte	0x08
	.zero		1


	//   ....[11]....
        /*0170*/ 	.word	0x00000350
        /*0174*/ 	.word	0x000000ff
        /*0178*/ 	.word	0x00000098
        /*017c*/ 	.short	0x0100
        /*017e*/ 	.byte	0x08
	.zero		1


	//   ....[12]....
        /*0180*/ 	.word	0x00000360
        /*0184*/ 	.word	0x000000ff
        /*0188*/ 	.word	0x00000030
        /*018c*/ 	.short	0x0100
        /*018e*/ 	.byte	0x08
	.zero		1


	//   ....[13]....
        /*0190*/ 	.word	0x00000370
        /*0194*/ 	.word	0x000000ff
        /*0198*/ 	.word	0x000000a0
        /*019c*/ 	.short	0x0100
        /*019e*/ 	.byte	0x08
	.zero		1


	//   ....[14]....
        /*01a0*/ 	.word	0x00000380
        /*01a4*/ 	.word	0x000000ff
        /*01a8*/ 	.word	0x00000038
        /*01ac*/ 	.short	0x0100
        /*01ae*/ 	.byte	0x08
	.zero		1


	//   ....[15]....
        /*01b0*/ 	.word	0x00000390
        /*01b4*/ 	.word	0x000000ff
        /*01b8*/ 	.word	0x000000a8
        /*01bc*/ 	.short	0x0100
        /*01be*/ 	.byte	0x08
	.zero		1


	//   ....[16]....
        /*01c0*/ 	.word	0x000003a0
        /*01c4*/ 	.word	0x000000ff
        /*01c8*/ 	.word	0x00000040
        /*01cc*/ 	.short	0x0100
        /*01ce*/ 	.byte	0x08
	.zero		1


	//   ....[17]....
        /*01d0*/ 	.word	0x000003b0
        /*01d4*/ 	.word	0x000000ff
        /*01d8*/ 	.word	0x000000b0
        /*01dc*/ 	.short	0x0100
        /*01de*/ 	.byte	0x08
	.zero		1


	//   ....[18]....
        /*01e0*/ 	.word	0x000003c0
        /*01e4*/ 	.word	0x000000ff
        /*01e8*/ 	.word	0x00000048
        /*01ec*/ 	.short	0x0100
        /*01ee*/ 	.byte	0x08
	.zero		1


	//   ....[19]....
        /*01f0*/ 	.word	0x000003d0
        /*01f4*/ 	.word	0x000000ff
        /*01f8*/ 	.word	0x000000b8
        /*01fc*/ 	.short	0x0100
        /*01fe*/ 	.byte	0x08
	.zero		1


	//   ....[20]....
        /*0200*/ 	.word	0x000003e0
        /*0204*/ 	.word	0x000000ff
        /*0208*/ 	.word	0x00000050
        /*020c*/ 	.short	0x0100
        /*020e*/ 	.byte	0x08
	.zero		1


	//   ....[21]....
        /*0210*/ 	.word	0x000003f0
        /*0214*/ 	.word	0x000000ff
        /*0218*/ 	.word	0x000000c0
        /*021c*/ 	.short	0x0100
        /*021e*/ 	.byte	0x08
	.zero		1


	//   ....[22]....
        /*0220*/ 	.word	0x00000400
        /*0224*/ 	.word	0x000000ff
        /*0228*/ 	.word	0x00000058
        /*022c*/ 	.short	0x0100
        /*022e*/ 	.byte	0x08
	.zero		1


	//   ....[23]....
        /*0230*/ 	.word	0x00000410
        /*0234*/ 	.word	0x000000ff
        /*0238*/ 	.word	0x000000c8
        /*023c*/ 	.short	0x0100
        /*023e*/ 	.byte	0x08
	.zero		1


	//   ....[24]....
        /*0240*/ 	.word	0x00000420
        /*0244*/ 	.word	0x000000ff
        /*0248*/ 	.word	0x00000060
        /*024c*/ 	.short	0x0100
        /*024e*/ 	.byte	0x08
	.zero		1


	//   ....[25]....
        /*0250*/ 	.word	0x00000430
        /*0254*/ 	.word	0x000000ff
        /*0258*/ 	.word	0x000000d0
        /*025c*/ 	.short	0x0100
        /*025e*/ 	.byte	0x08
	.zero		1


	//   ....[26]....
        /*0260*/ 	.word	0x00000440
        /*0264*/ 	.word	0x000000ff
        /*0268*/ 	.word	0x00000068
        /*026c*/ 	.short	0x0100
        /*026e*/ 	.byte	0x08
	.zero		1


	//   ....[27]....
        /*0270*/ 	.word	0x00000450
        /*0274*/ 	.word	0x000000ff
        /*0278*/ 	.word	0x000000d8
        /*027c*/ 	.short	0x0100
        /*027e*/ 	.byte	0x08
	.zero		1


	//   ....[28]....
        /*0280*/ 	.word	0x000009a0
        /*0284*/ 	.word	0x000000ff
        /*0288*/ 	.word	0x00000110
        /*028c*/ 	.short	0x0100
        /*028e*/ 	.byte	0x08
	.zero		1


	//   ....[29]....
        /*0290*/ 	.word	0x00000a30
        /*0294*/ 	.word	0x000000ff
        /*0298*/ 	.word	0x00000118
        /*029c*/ 	.short	0x0100
        /*029e*/ 	.byte	0x08
	.zero		1


	//   ....[30]....
        /*02a0*/ 	.word	0x00000a60
        /*02a4*/ 	.word	0x000000ff
        /*02a8*/ 	.word	0x000000f0
        /*02ac*/ 	.short	0x0100
        /*02ae*/ 	.byte	0x09
	.zero		1


	//   ....[31]....
        /*02b0*/ 	.word	0x00000a70
        /*02b4*/ 	.word	0x000000ff
        /*02b8*/ 	.word	0x000000f8
        /*02bc*/ 	.short	0x0100
        /*02be*/ 	.byte	0x09
	.zero		1


	//   ....[32]....
        /*02c0*/ 	.word	0x00000a80
        /*02c4*/ 	.word	0x000000ff
        /*02c8*/ 	.word	0x00000100
        /*02cc*/ 	.short	0x0100
        /*02ce*/ 	.byte	0x09
	.zero		1


	//   ....[33]....
        /*02d0*/ 	.word	0x00000a90
        /*02d4*/ 	.word	0x000000ff
        /*02d8*/ 	.word	0x00000108
        /*02dc*/ 	.short	0x0100
        /*02de*/ 	.byte	0x09
	.zero		1


	//   ....[34]....
        /*02e0*/ 	.word	0x000018e0
        /*02e4*/ 	.word	0x0000003f
        /*02e8*/ 	.word	0x00000000
        /*02ec*/ 	.short	0x010a
        /*02ee*/ 	.byte	0x2a
	.zero		1


	//   ....[35]....
        /*02f0*/ 	.word	0x00001a80
        /*02f4*/ 	.word	0x00000003
        /*02f8*/ 	.word	0x00000000
        /*02fc*/ 	.short	0x010a
        /*02fe*/ 	.byte	0x3f
	.zero		1


	//   ....[36]....
        /*0300*/ 	.word	0x00001ac0
        /*0304*/ 	.word	0x00000003
        /*0308*/ 	.word	0x00000000
        /*030c*/ 	.short	0x010a
        /*030e*/ 	.byte	0x3f
	.zero		1


	//   ....[37]....
        /*0310*/ 	.word	0x00001dc0
        /*0314*/ 	.word	0x000000ff
        /*0318*/ 	.word	0x00000000
        /*031c*/ 	.short	0x010a
        /*031e*/ 	.byte	0x04
	.zero		1


	//   ....[38]....
        /*0320*/ 	.word	0x00001e00
        /*0324*/ 	.word	0x000000ff
        /*0328*/ 	.word	0x00000000
        /*032c*/ 	.short	0x010a
        /*032e*/ 	.byte	0x04
	.zero		1


	//   ....[39]....
        /*0330*/ 	.word	0x00002060
        /*0334*/ 	.word	0x00000005
        /*0338*/ 	.word	0x00000000
        /*033c*/ 	.short	0x0101
        /*033e*/ 	.byte	0x3f
	.zero		1


	//   ....[40]....
        /*0340*/ 	.word	0x00002160
        /*0344*/ 	.word	0x00000040
        /*0348*/ 	.word	0x00000000
        /*034c*/ 	.short	0x0101
        /*034e*/ 	.byte	0x2f
	.zero		1


	//   ....[41]....
        /*0350*/ 	.word	0x00002280
        /*0354*/ 	.word	0x00000000
        /*0358*/ 	.word	0x00000000
        /*035c*/ 	.short	0x0101
        /*035e*/ 	.byte	0x3f
	.zero		1


	//   ....[42]....
        /*0360*/ 	.word	0x00002340
        /*0364*/ 	.word	0x0000003f
        /*0368*/ 	.word	0x00000010
        /*036c*/ 	.short	0x010a
        /*036e*/ 	.byte	0x2a
	.zero		1


	//   ....[43]....
        /*0370*/ 	.word	0x00004770
        /*0374*/ 	.word	0x00000042
        /*0378*/ 	.word	0x00000000
        /*037c*/ 	.short	0x0101
        /*037e*/ 	.byte	0x2f
	.zero		1


	//   ....[44]....
        /*0380*/ 	.word	0x00005230
        /*0384*/ 	.word	0x0000000a
        /*0388*/ 	.word	0x00000070
        /*038c*/ 	.short	0x010a
        /*038e*/ 	.byte	0x3f
	.zero		1


	//   ....[45]....
        /*0390*/ 	.word	0x00005630
        /*0394*/ 	.word	0x00000008
        /*0398*/ 	.word	0x00000118
        /*039c*/ 	.short	0x0101
        /*039e*/ 	.byte	0x3f
	.zero		1


	//   ....[46]....
        /*03a0*/ 	.word	0x00005dc0
        /*03a4*/ 	.word	0x00000009
        /*03a8*/ 	.word	0x00000000
        /*03ac*/ 	.short	0x010a
        /*03ae*/ 	.byte	0x3f
	.zero		1


	//   ....[47]....
        /*03b0*/ 	.word	0x00005e40
        /*03b4*/ 	.word	0x00000008
        /*03b8*/ 	.word	0x00000000
        /*03bc*/ 	.short	0x010a
        /*03be*/ 	.byte	0x3f
	.zero		1


	//   ....[48]....
        /*03c0*/ 	.word	0x00005ed0
        /*03c4*/ 	.word	0x00000009
        /*03c8*/ 	.word	0x00000000
        /*03cc*/ 	.short	0x010a
        /*03ce*/ 	.byte	0x3f
	.zero		1


	//   ....[49]....
        /*03d0*/ 	.word	0x00005f60
        /*03d4*/ 	.word	0x00000008
        /*03d8*/ 	.word	0x00000000
        /*03dc*/ 	.short	0x010a
        /*03de*/ 	.byte	0x3f
	.zero		1


	//   ....[50]....
        /*03e0*/ 	.word	0x00005ff0
        /*03e4*/ 	.word	0x00000009
        /*03e8*/ 	.word	0x00000000
        /*03ec*/ 	.short	0x010a
        /*03ee*/ 	.byte	0x3f
	.zero		1


	//   ....[51]....
        /*03f0*/ 	.word	0x00006080
        /*03f4*/ 	.word	0x00000008
        /*03f8*/ 	.word	0x00000000
        /*03fc*/ 	.short	0x010a
        /*03fe*/ 	.byte	0x3f
	.zero		1


	//   ....[52]....
        /*0400*/ 	.word	0x00006110
        /*0404*/ 	.word	0x00000009
        /*0408*/ 	.word	0x00000000
        /*040c*/ 	.short	0x010a
        /*040e*/ 	.byte	0x3f
	.zero		1


	//   ....[53]....
        /*0410*/ 	.word	0x000061a0
        /*0414*/ 	.word	0x00000008
        /*0418*/ 	.word	0x00000000
        /*041c*/ 	.short	0x010a
        /*041e*/ 	.byte	0x3f
	.zero		1


	//   ....[54]....
        /*0420*/ 	.word	0x00006230
        /*0424*/ 	.word	0x00000009
        /*0428*/ 	.word	0x00000000
        /*042c*/ 	.short	0x010a
        /*042e*/ 	.byte	0x3f
	.zero		1


	//   ....[55]....
        /*0430*/ 	.word	0x000062c0
        /*0434*/ 	.word	0x00000008
        /*0438*/ 	.word	0x00000000
        /*043c*/ 	.short	0x010a
        /*043e*/ 	.byte	0x3f
	.zero		1


	//   ....[56]....
        /*0440*/ 	.word	0x00006350
        /*0444*/ 	.word	0x00000009
        /*0448*/ 	.word	0x00000000
        /*044c*/ 	.short	0x010a
        /*044e*/ 	.byte	0x3f
	.zero		1


	//   ....[57]....
        /*0450*/ 	.word	0x000063e0
        /*0454*/ 	.word	0x00000008
        /*0458*/ 	.word	0x00000000
        /*045c*/ 	.short	0x010a
        /*045e*/ 	.byte	0x3f
	.zero		1


	//   ....[58]....
        /*0460*/ 	.word	0x00006470
        /*0464*/ 	.word	0x0000000b
        /*0468*/ 	.word	0x00000000
        /*046c*/ 	.short	0x010a
        /*046e*/ 	.byte	0x3f
	.zero		1


	//   ....[59]....
        /*0470*/ 	.word	0x00006500
        /*0474*/ 	.word	0x00000003
        /*0478*/ 	.word	0x00000000
        /*047c*/ 	.short	0x010a
        /*047e*/ 	.byte	0x3f
	.zero		1


	//   ....[60]....
        /*0480*/ 	.word	0x00006560
        /*0484*/ 	.word	0x00000041
        /*0488*/ 	.word	0x00000000
        /*048c*/ 	.short	0x010a
        /*048e*/ 	.byte	0x3f
	.zero		1


	//   ....[61]....
        /*0490*/ 	.word	0x000065b0
        /*0494*/ 	.word	0x00000003
        /*0498*/ 	.word	0x00000000
        /*049c*/ 	.short	0x010a
        /*049e*/ 	.byte	0x3f
	.zero		1


	//   ....[62]....
        /*04a0*/ 	.word	0x00006610
        /*04a4*/ 	.word	0x00000005
        /*04a8*/ 	.word	0x00000000
        /*04ac*/ 	.short	0x010a
        /*04ae*/ 	.byte	0x3f
	.zero		1


	//   ....[63]....
        /*04b0*/ 	.word	0x00006660
        /*04b4*/ 	.word	0x00000041
        /*04b8*/ 	.word	0x00000010
        /*04bc*/ 	.short	0x010a
        /*04be*/ 	.byte	0x3f
	.zero		1


	//   ....[64]....
        /*04c0*/ 	.word	0x00006730
        /*04c4*/ 	.word	0x0000000a
        /*04c8*/ 	.word	0x00000070
        /*04cc*/ 	.short	0x010a
        /*04ce*/ 	.byte	0x3f
	.zero		1


	//   ....[65]....
        /*04d0*/ 	.word	0x00006800
        /*04d4*/ 	.word	0x00000009
        /*04d8*/ 	.word	0x00000000
        /*04dc*/ 	.short	0x010a
        /*04de*/ 	.byte	0x3f
	.zero		1


	//   ....[66]....
        /*04e0*/ 	.word	0x00006850
        /*04e4*/ 	.word	0x00000008
        /*04e8*/ 	.word	0x00000000
        /*04ec*/ 	.short	0x010a
        /*04ee*/ 	.byte	0x3f
	.zero		1


	//   ....[67]....
        /*04f0*/ 	.word	0x000068a0
        /*04f4*/ 	.word	0x00000009
        /*04f8*/ 	.word	0x00000000
        /*04fc*/ 	.short	0x010a
        /*04fe*/ 	.byte	0x3f
	.zero		1


	//   ....[68]....
        /*0500*/ 	.word	0x000068f0
        /*0504*/ 	.word	0x00000008
        /*0508*/ 	.word	0x00000000
        /*050c*/ 	.short	0x010a
        /*050e*/ 	.byte	0x3f
	.zero		1


	//   ....[69]....
        /*0510*/ 	.word	0x00006940
        /*0514*/ 	.word	0x00000009
        /*0518*/ 	.word	0x00000000
        /*051c*/ 	.short	0x010a
        /*051e*/ 	.byte	0x3f
	.zero		1


	//   ....[70]....
        /*0520*/ 	.word	0x00006990
        /*0524*/ 	.word	0x00000008
        /*0528*/ 	.word	0x00000000
        /*052c*/ 	.short	0x010a
        /*052e*/ 	.byte	0x3f
	.zero		1


	//   ....[71]....
        /*0530*/ 	.word	0x000069e0
        /*0534*/ 	.word	0x00000009
        /*0538*/ 	.word	0x00000000
        /*053c*/ 	.short	0x010a
        /*053e*/ 	.byte	0x3f
	.zero		1


	//   ....[72]....
        /*0540*/ 	.word	0x00006a30
        /*0544*/ 	.word	0x00000008
        /*0548*/ 	.word	0x00000000
        /*054c*/ 	.short	0x010a
        /*054e*/ 	.byte	0x3f
	.zero		1


	//   ....[73]....
        /*0550*/ 	.word	0x00006a80
        /*0554*/ 	.word	0x00000009
        /*0558*/ 	.word	0x00000000
        /*055c*/ 	.short	0x010a
        /*055e*/ 	.byte	0x3f
	.zero		1


	//   ....[74]....
        /*0560*/ 	.word	0x00006ad0
        /*0564*/ 	.word	0x00000008
        /*0568*/ 	.word	0x00000000
        /*056c*/ 	.short	0x010a
        /*056e*/ 	.byte	0x3f
	.zero		1


	//   ....[75]....
        /*0570*/ 	.word	0x00006b20
        /*0574*/ 	.word	0x00000009
        /*0578*/ 	.word	0x00000000
        /*057c*/ 	.short	0x010a
        /*057e*/ 	.byte	0x3f
	.zero		1


	//   ....[76]....
        /*0580*/ 	.word	0x00006b70
        /*0584*/ 	.word	0x00000008
        /*0588*/ 	.word	0x00000000
        /*058c*/ 	.short	0x010a
        /*058e*/ 	.byte	0x3f
	.zero		1


	//   ....[77]....
        /*0590*/ 	.word	0x00006bc0
        /*0594*/ 	.word	0x0000000b
        /*0598*/ 	.word	0x00000000
        /*059c*/ 	.short	0x010a
        /*059e*/ 	.byte	0x3f
	.zero		1


	//----- nvinfo : EIATTR_NUM_MBARRIERS
	.align		4
.L_37:
        /*05a0*/ 	.byte	0x03, 0x38
        /*05a2*/ 	.short	0x0022


	//----- nvinfo : EIATTR_EXIT_INSTR_OFFSETS
	.align		4
        /*05a4*/ 	.byte	0x04, 0x1c
        /*05a6*/ 	.short	(.L_39 - .L_38)


	//   ....[0]....
.L_38:
        /*05a8*/ 	.word	0x00001590


	//   ....[1]....
        /*05ac*/ 	.word	0x000015f0


	//   ....[2]....
        /*05b0*/ 	.word	0x00004e00


	//   ....[3]....
        /*05b4*/ 	.word	0x00004e30


	//   ....[4]....
        /*05b8*/ 	.word	0x00006550


	//----- nvinfo : EIATTR_MAX_THREADS
	.align		4
.L_39:
        /*05bc*/ 	.byte	0x04, 0x05
        /*05be*/ 	.short	(.L_41 - .L_40)
.L_40:
        /*05c0*/ 	.word	0x00000180
        /*05c4*/ 	.word	0x00000001
        /*05c8*/ 	.word	0x00000001


	//----- nvinfo : EIATTR_CRS_STACK_SIZE
	.align		4
.L_41:
        /*05cc*/ 	.byte	0x04, 0x1e
        /*05ce*/ 	.short	(.L_43 - .L_42)
.L_42:
        /*05d0*/ 	.word	0x00000000


	//----- nvinfo : EIATTR_CBANK_PARAM_SIZE
	.align		4
.L_43:
        /*05d4*/ 	.byte	0x03, 0x19
        /*05d6*/ 	.short	0x0470


	//----- nvinfo : EIATTR_PARAM_CBANK
	.align		4
        /*05d8*/ 	.byte	0x04, 0x0a
        /*05da*/ 	.short	(.L_45 - .L_44)
	.align		4
.L_44:
        /*05dc*/ 	.word	index@(.nv.constant0._ZN7cutlass13device_kernelINS_4gemm6kernel13GemmUniversalIN4cute5tupleIJiiiiEEENS1_10collective13CollectiveMmaINS1_34MainloopSm90TmaGmmaWarpSpecializedILi14ENS5_IJNS4_1CILi4EEENSA_ILi2EEENSA_ILi1EEEEEENS1_32KernelTmaWarpSpecializedPingpongEEENS5_IJNSA_ILi64EEESH_NSA_ILi32EEEEEENS_10tfloat32_tENS5_IJlSD_lEEESK_SL_NS4_8TiledMMAINS4_8MMA_AtomIJNS4_4SM904GMMA29MMA_64x64x8_F32TF32TF32_SS_TNILNSP_7ScaleInE1ELSR_1EEEEEENS4_6LayoutINS5_IJSD_SD_SD_EEENS5_IJNSA_ILi0EEESW_SW_EEEEENS5_IJNS4_10UnderscoreESZ_SZ_EEEEENS4_23SM90_TMA_LOAD_MULTICASTENS4_14ComposedLayoutINS4_7SwizzleILi3ELi4ELi3EEENS4_18smem_ptr_flag_bitsILi32EEENSU_INS5_IJNSA_ILi8EEESI_EEENS5_IJSI_SD_EEEEEEEvNS4_8identityES12_S1C_vS1D_EENS_8epilogue10collective6detail29Sm90TmaWarpSpecializedAdapterINS1G_15DefaultEpilogueISK_SL_SL_NS1F_6thread17LinearCombinationISK_Li1EffLNS1K_9ScaleType4KindE0ELNS_15FloatRoundStyleE2ESK_EENS1_15EpilogueDefaultEEEEEvvEEEEvNT_6ParamsE)
        /*05e0*/ 	.short	0x0210
        /*05e2*/ 	.short	0x0470


	//----- nvinfo : EIATTR_SW_WAR
	.align		4
.L_45:
        /*05e4*/ 	.byte	0x04, 0x36
        /*05e6*/ 	.short	(.L_47 - .L_46)
.L_46:
        /*05e8*/ 	.word	0x00000008
.L_47:


//--------------------- .nv.callgraph             --------------------------
	.section	.nv.callgraph,"",@"SHT_CUDA_CALLGRAPH"
	.align	4
	.sectionentsize	8
	.align		4
        /*0000*/ 	.word	0x00000000
	.align		4
        /*0004*/ 	.word	0xffffffff
	.align		4
        /*0008*/ 	.word	index@(_ZN7cutlass13device_kernelINS_4gemm6kernel13GemmUniversalIN4cute5tupleIJiiiiEEENS1_10collective13CollectiveMmaINS1_34MainloopSm90TmaGmmaWarpSpecializedILi14ENS5_IJNS4_1CILi4EEENSA_ILi2EEENSA_ILi1EEEEEENS1_32KernelTmaWarpSpecializedPingpongEEENS5_IJNSA_ILi64EEESH_NSA_ILi32EEEEEENS_10tfloat32_tENS5_IJlSD_lEEESK_SL_NS4_8TiledMMAINS4_8MMA_AtomIJNS4_4SM904GMMA29MMA_64x64x8_F32TF32TF32_SS_TNILNSP_7ScaleInE1ELSR_1EEEEEENS4_6LayoutINS5_IJSD_SD_SD_EEENS5_IJNSA_ILi0EEESW_SW_EEEEENS5_IJNS4_10UnderscoreESZ_SZ_EEEEENS4_23SM90_TMA_LOAD_MULTICASTENS4_14ComposedLayoutINS4_7SwizzleILi3ELi4ELi3EEENS4_18smem_ptr_flag_bitsILi32EEENSU_INS5_IJNSA_ILi8EEESI_EEENS5_IJSI_SD_EEEEEEEvNS4_8identityES12_S1C_vS1D_EENS_8epilogue10collective6detail29Sm90TmaWarpSpecializedAdapterINS1G_15DefaultEpilogueISK_SL_SL_NS1F_6thread17LinearCombinationISK_Li1EffLNS1K_9ScaleType4KindE0ELNS_15FloatRoundStyleE2ESK_EENS1_15EpilogueDefaultEEEEEvvEEEEvNT_6ParamsE)
	.align		4
        /*000c*/ 	.word	index@(__assertfail)
	.align		4
        /*0010*/ 	.word	0x00000000
	.align		4
        /*0014*/ 	.word	0xfffffffe
	.align		4
        /*0018*/ 	.word	0x00000000
	.align		4
        /*001c*/ 	.word	0xfffffffd
	.align		4
        /*0020*/ 	.word	0x00000000
	.align		4
        /*0024*/ 	.word	0xfffffffc


//--------------------- .nv.constant4             --------------------------
	.section	.nv.constant4,"a",@progbits
	.align	8
	.align		8
.nv.constant4:
        /*0000*/ 	.dword	__assertfail
	.align		8
        /*0008*/ 	.dword	__unnamed_1
	.align		8
        /*0010*/ 	.dword	_ZN40_INTERNAL_968a054f_4_k_cu_aba15ed5_219074cuda3std3__45__cpo5beginE
	.align		8
        /*0018*/ 	.dword	_ZN40_INTERNAL_968a054f_4_k_cu_aba15ed5_219074cuda3std3__45__cpo3endE
	.align		8
        /*0020*/ 	.dword	_ZN40_INTERNAL_968a054f_4_k_cu_aba15ed5_219074cuda3std3__45__cpo6cbeginE
	.align		8
        /*0028*/ 	.dword	_ZN40_INTERNAL_968a054f_4_k_cu_aba15ed5_219074cuda3std3__45__cpo4cendE
	.align		8
        /*0030*/ 	.dword	_ZN40_INTERNAL_968a054f_4_k_cu_aba15ed5_219074cuda3std3__442_GLOBAL__N__968a054f_4_k_cu_aba15ed5_219076ignoreE
	.align		8
        /*0038*/ 	.dword	_ZN40_INTERNAL_968a054f_4_k_cu_aba15ed5_219074cuda3std3__419piecewise_constructE
	.align		8
        /*0040*/ 	.dword	_ZN40_INTERNAL_968a054f_4_k_cu_aba15ed5_219074cuda3std3__48in_placeE
	.align		8
        /*0048*/ 	.dword	_ZN40_INTERNAL_968a054f_4_k_cu_aba15ed5_219074cuda3std6ranges3__45__cpo4swapE
	.align		8
        /*0050*/ 	.dword	_ZN40_INTERNAL_968a054f_4_k_cu_aba15ed5_219074cuda3std6ranges3__45__cpo9iter_moveE
	.align		8
        /*0058*/ 	.dword	_ZN40_INTERNAL_968a054f_4_k_cu_aba15ed5_219074cute7productE
	.align		8
        /*0060*/ 	.dword	_ZN40_INTERNAL_968a054f_4_k_cu_aba15ed5_219074cute1_E
	.align		8
        /*0068*/ 	.dword	$str$22
	.align		8
        /*0070*/ 	.dword	$str$23


//--------------------- .text._ZN7cutlass13device_kernelINS_4gemm6kernel13GemmUniversalIN4cute5tupleIJiiiiEEENS1_10collective13CollectiveMmaINS1_34MainloopSm90TmaGmmaWarpSpecializedILi14ENS5_IJNS4_1CILi4EEENSA_ILi2EEENSA_ILi1EEEEEENS1_32KernelTmaWarpSpecializedPingpongEEENS5_IJNSA_ILi64EEESH_NSA_ILi32EEEEEENS_10tfloat32_tENS5_IJlSD_lEEESK_SL_NS4_8TiledMMAINS4_8MMA_AtomIJNS4_4SM904GMMA29MMA_64x64x8_F32TF32TF32_SS_TNILNSP_7ScaleInE1ELSR_1EEEEEENS4_6LayoutINS5_IJSD_SD_SD_EEENS5_IJNSA_ILi0EEESW_SW_EEEEENS5_IJNS4_10UnderscoreESZ_SZ_EEEEENS4_23SM90_TMA_LOAD_MULTICASTENS4_14ComposedLayoutINS4_7SwizzleILi3ELi4ELi3EEENS4_18smem_ptr_flag_bitsILi32EEENSU_INS5_IJNSA_ILi8EEESI_EEENS5_IJSI_SD_EEEEEEEvNS4_8identityES12_S1C_vS1D_EENS_8epilogue10collective6detail29Sm90TmaWarpSpecializedAdapterINS1G_15DefaultEpilogueISK_SL_SL_NS1F_6thread17LinearCombinationISK_Li1EffLNS1K_9ScaleType4KindE0ELNS_15FloatRoundStyleE2ESK_EENS1_15EpilogueDefaultEEEEEvvEEEEvNT_6ParamsE --------------------------
	.section	.text._ZN7cutlass13device_kernelINS_4gemm6kernel13GemmUniversalIN4cute5tupleIJiiiiEEENS1_10collective13CollectiveMmaINS1_34MainloopSm90TmaGmmaWarpSpecializedILi14ENS5_IJNS4_1CILi4EEENSA_ILi2EEENSA_ILi1EEEEEENS1_32KernelTmaWarpSpecializedPingpongEEENS5_IJNSA_ILi64EEESH_NSA_ILi32EEEEEENS_10tfloat32_tENS5_IJlSD_lEEESK_SL_NS4_8TiledMMAINS4_8MMA_AtomIJNS4_4SM904GMMA29MMA_64x64x8_F32TF32TF32_SS_TNILNSP_7ScaleInE1ELSR_1EEEEEENS4_6LayoutINS5_IJSD_SD_SD_EEENS5_IJNSA_ILi0EEESW_SW_EEEEENS5_IJNS4_10UnderscoreESZ_SZ_EEEEENS4_23SM90_TMA_LOAD_MULTICASTENS4_14ComposedLayoutINS4_7SwizzleILi3ELi4ELi3EEENS4_18smem_ptr_flag_bitsILi32EEENSU_INS5_IJNSA_ILi8EEESI_EEENS5_IJSI_SD_EEEEEEEvNS4_8identityES12_S1C_vS1D_EENS_8epilogue10collective6detail29Sm90TmaWarpSpecializedAdapterINS1G_15DefaultEpilogueISK_SL_SL_NS1F_6thread17LinearCombinationISK_Li1EffLNS1K_9ScaleType4KindE0ELNS_15FloatRoundStyleE2ESK_EENS1_15EpilogueDefaultEEEEEvvEEEEvNT_6ParamsE,"ax",@progbits
	.align	128
.text._ZN7cutlass13device_kernelINS_4gemm6kernel13GemmUniversalIN4cute5tupleIJiiiiEEENS1_10collective13CollectiveMmaINS1_34MainloopSm90TmaGmmaWarpSpecializedILi14ENS5_IJNS4_1CILi4EEENSA_ILi2EEENSA_ILi1EEEEEENS1_32KernelTmaWarpSpecializedPingpongEEENS5_IJNSA_ILi64EEESH_NSA_ILi32EEEEEENS_10tfloat32_tENS5_IJlSD_lEEESK_SL_NS4_8TiledMMAINS4_8MMA_AtomIJNS4_4SM904GMMA29MMA_64x64x8_F32TF32TF32_SS_TNILNSP_7ScaleInE1ELSR_1EEEEEENS4_6LayoutINS5_IJSD_SD_SD_EEENS5_IJNSA_ILi0EEESW_SW_EEEEENS5_IJNS4_10UnderscoreESZ_SZ_EEEEENS4_23SM90_TMA_LOAD_MULTICASTENS4_14ComposedLayoutINS4_7SwizzleILi3ELi4ELi3EEENS4_18smem_ptr_flag_bitsILi32EEENSU_INS5_IJNSA_ILi8EEESI_EEENS5_IJSI_SD_EEEEEEEvNS4_8identityES12_S1C_vS1D_EENS_8epilogue10collective6detail29Sm90TmaWarpSpecializedAdapterINS1G_15DefaultEpilogueISK_SL_SL_NS1F_6thread17LinearCombinationISK_Li1EffLNS1K_9ScaleType4KindE0ELNS_15FloatRoundStyleE2ESK_EENS1_15EpilogueDefaultEEEEEvvEEEEvNT_6ParamsE:
        .type           _ZN7cutlass13device_kernelINS_4gemm6kernel13GemmUniversalIN4cute5tupleIJiiiiEEENS1_10collective13CollectiveMmaINS1_34MainloopSm90TmaGmmaWarpSpecializedILi14ENS5_IJNS4_1CILi4EEENSA_ILi2EEENSA_ILi1EEEEEENS1_32KernelTmaWarpSpecializedPingpongEEENS5_IJNSA_ILi64EEESH_NSA_ILi32EEEEEENS_10tfloat32_tENS5_IJlSD_lEEESK_SL_NS4_8TiledMMAINS4_8MMA_AtomIJNS4_4SM904GMMA29MMA_64x64x8_F32TF32TF32_SS_TNILNSP_7ScaleInE1ELSR_1EEEEEENS4_6LayoutINS5_IJSD_SD_SD_EEENS5_IJNSA_ILi0EEESW_SW_EEEEENS5_IJNS4_10UnderscoreESZ_SZ_EEEEENS4_23SM90_TMA_LOAD_MULTICASTENS4_14ComposedLayoutINS4_7SwizzleILi3ELi4ELi3EEENS4_18smem_ptr_flag_bitsILi32EEENSU_INS5_IJNSA_ILi8EEESI_EEENS5_IJSI_SD_EEEEEEEvNS4_8identityES12_S1C_vS1D_EENS_8epilogue10collective6detail29Sm90TmaWarpSpecializedAdapterINS1G_15DefaultEpilogueISK_SL_SL_NS1F_6thread17LinearCombinationISK_Li1EffLNS1K_9ScaleType4KindE0ELNS_15FloatRoundStyleE2ESK_EENS1_15EpilogueDefaultEEEEEvvEEEEvNT_6ParamsE,@function
        .size           _ZN7cutlass13device_kernelINS_4gemm6kernel13GemmUniversalIN4cute5tupleIJiiiiEEENS1_10collective13CollectiveMmaINS1_34MainloopSm90TmaGmmaWarpSpecializedILi14ENS5_IJNS4_1CILi4EEENSA_ILi2EEENSA_ILi1EEEEEENS1_32KernelTmaWarpSpecializedPingpongEEENS5_IJNSA_ILi64EEESH_NSA_ILi32EEEEEENS_10tfloat32_tENS5_IJlSD_lEEESK_SL_NS4_8TiledMMAINS4_8MMA_AtomIJNS4_4SM904GMMA29MMA_64x64x8_F32TF32TF32_SS_TNILNSP_7ScaleInE1ELSR_1EEEEEENS4_6LayoutINS5_IJSD_SD_SD_EEENS5_IJNSA_ILi0EEESW_SW_EEEEENS5_IJNS4_10UnderscoreESZ_SZ_EEEEENS4_23SM90_TMA_LOAD_MULTICASTENS4_14ComposedLayoutINS4_7SwizzleILi3ELi4ELi3EEENS4_18smem_ptr_flag_bitsILi32EEENSU_INS5_IJNSA_ILi8EEESI_EEENS5_IJSI_SD_EEEEEEEvNS4_8identityES12_S1C_vS1D_EENS_8epilogue10collective6detail29Sm90TmaWarpSpecializedAdapterINS1G_15DefaultEpilogueISK_SL_SL_NS1F_6thread17LinearCombinationISK_Li1EffLNS1K_9ScaleType4KindE0ELNS_15FloatRoundStyleE2ESK_EENS1_15EpilogueDefaultEEEEEvvEEEEvNT_6ParamsE,(.L_x_160 - _ZN7cutlass13device_kernelINS_4gemm6kernel13GemmUniversalIN4cute5tupleIJiiiiEEENS1_10collective13CollectiveMmaINS1_34MainloopSm90TmaGmmaWarpSpecializedILi14ENS5_IJNS4_1CILi4EEENSA_ILi2EEENSA_ILi1EEEEEENS1_32KernelTmaWarpSpecializedPingpongEEENS5_IJNSA_ILi64EEESH_NSA_ILi32EEEEEENS_10tfloat32_tENS5_IJlSD_lEEESK_SL_NS4_8TiledMMAINS4_8MMA_AtomIJNS4_4SM904GMMA29MMA_64x64x8_F32TF32TF32_SS_TNILNSP_7ScaleInE1ELSR_1EEEEEENS4_6LayoutINS5_IJSD_SD_SD_EEENS5_IJNSA_ILi0EEESW_SW_EEEEENS5_IJNS4_10UnderscoreESZ_SZ_EEEEENS4_23SM90_TMA_LOAD_MULTICASTENS4_14ComposedLayoutINS4_7SwizzleILi3ELi4ELi3EEENS4_18smem_ptr_flag_bitsILi32EEENSU_INS5_IJNSA_ILi8EEESI_EEENS5_IJSI_SD_EEEEEEEvNS4_8identityES12_S1C_vS1D_EENS_8epilogue10collective6detail29Sm90TmaWarpSpecializedAdapterINS1G_15DefaultEpilogueISK_SL_SL_NS1F_6thread17LinearCombinationISK_Li1EffLNS1K_9ScaleType4KindE0ELNS_15FloatRoundStyleE2ESK_EENS1_15EpilogueDefaultEEEEEvvEEEEvNT_6ParamsE)
        .other          _ZN7cutlass13device_kernelINS_4gemm6kernel13GemmUniversalIN4cute5tupleIJiiiiEEENS1_10collective13CollectiveMmaINS1_34MainloopSm90TmaGmmaWarpSpecializedILi14ENS5_IJNS4_1CILi4EEENSA_ILi2EEENSA_ILi1EEEEEENS1_32KernelTmaWarpSpecializedPingpongEEENS5_IJNSA_ILi64EEESH_NSA_ILi32EEEEEENS_10tfloat32_tENS5_IJlSD_lEEESK_SL_NS4_8TiledMMAINS4_8MMA_AtomIJNS4_4SM904GMMA29MMA_64x64x8_F32TF32TF32_SS_TNILNSP_7ScaleInE1ELSR_1EEEEEENS4_6LayoutINS5_IJSD_SD_SD_EEENS5_IJNSA_ILi0EEESW_SW_EEEEENS5_IJNS4_10UnderscoreESZ_SZ_EEEEENS4_23SM90_TMA_LOAD_MULTICASTENS4_14ComposedLayoutINS4_7SwizzleILi3ELi4ELi3EEENS4_18smem_ptr_flag_bitsILi32EEENSU_INS5_IJNSA_ILi8EEESI_EEENS5_IJSI_SD_EEEEEEEvNS4_8identityES12_S1C_vS1D_EENS_8epilogue10collective6detail29Sm90TmaWarpSpecializedAdapterINS1G_15DefaultEpilogueISK_SL_SL_NS1F_6thread17LinearCombinationISK_Li1EffLNS1K_9ScaleType4KindE0ELNS_15FloatRoundStyleE2ESK_EENS1_15EpilogueDefaultEEEEEvvEEEEvNT_6ParamsE,@"STO_CUDA_ENTRY STV_DEFAULT"
_ZN7cutlass13device_kernelINS_4gemm6kernel13GemmUniversalIN4cute5tupleIJiiiiEEENS1_10collective13CollectiveMmaINS1_34MainloopSm90TmaGmmaWarpSpecializedILi14ENS5_IJNS4_1CILi4EEENSA_ILi2EEENSA_ILi1EEEEEENS1_32KernelTmaWarpSpecializedPingpongEEENS5_IJNSA_ILi64EEESH_NSA_ILi32EEEEEENS_10tfloat32_tENS5_IJlSD_lEEESK_SL_NS4_8TiledMMAINS4_8MMA_AtomIJNS4_4SM904GMMA29MMA_64x64x8_F32TF32TF32_SS_TNILNSP_7ScaleInE1ELSR_1EEEEEENS4_6LayoutINS5_IJSD_SD_SD_EEENS5_IJNSA_ILi0EEESW_SW_EEEEENS5_IJNS4_10UnderscoreESZ_SZ_EEEEENS4_23SM90_TMA_LOAD_MULTICASTENS4_14ComposedLayoutINS4_7SwizzleILi3ELi4ELi3EEENS4_18smem_ptr_flag_bitsILi32EEENSU_INS5_IJNSA_ILi8EEESI_EEENS5_IJSI_SD_EEEEEEEvNS4_8identityES12_S1C_vS1D_EENS_8epilogue10collective6detail29Sm90TmaWarpSpecializedAdapterINS1G_15DefaultEpilogueISK_SL_SL_NS1F_6thread17LinearCombinationISK_Li1EffLNS1K_9ScaleType4KindE0ELNS_15FloatRoundStyleE2ESK_EENS1_15EpilogueDefaultEEEEEvvEEEEvNT_6ParamsE:
[----:B------:R-:W0:Y:S02]  /*0000*/  LDC R1, c[0x0][0x28] ;  /* 0x00000a00ff017b82 */ /* 0x000e240000000800 */
[----:B0-----:R-:W-:Y:S01]  /*0010*/  VIADD R1, R1, 0xfffffff8 ;  /* 0xfffffff801017836 */ /* 0x001fe20000000000 */
[----:B------:R-:W0:Y:S01]  /*0020*/  S2R R4, SR_TID.X ;  /* 0x0000000000047919 */ /* 0x000e220000002100 */
[----:B------:R-:W-:Y:S01]  /*0030*/  ELECT P0, URZ, PT ;  /* 0x00000000003f782f */ /* 0x000fe20003800000 */
[----:B------:R-:W-:Y:S01]  /*0040*/  BSSY B0, `(.L_x_0) ;  /* 0x000000f000007945 */ /* 0x000fe20003800000 */
[--C-:B0-----:R-:W-:Y:S02]  /*0050*/  SHF.R.U32.HI R2, RZ, 0x5, R4.reuse ;  /* 0x00000005ff027819 */ /* 0x101fe40000011604 */
[----:B------:R-:W-:-:S03]  /*0060*/  SHF.R.U32.HI R7, RZ, 0x7, R4 ;  /* 0x00000007ff077819 */ /* 0x000fc60000011604 */
[----:B------:R-:W0:Y:S04]  /*0070*/  SHFL.IDX PT, R5, R2, RZ, 0x1f ;  /* 0x00001fff02057589 */ /* 0x000e2800000e0000 */
[----:B------:R1:W2:Y:S01]  /*0080*/  SHFL.IDX PT, R10, R7, RZ, 0x1f ;  /* 0x00001fff070a7589 */ /* 0x0002a200000e0000 */
[----:B0-----:R-:W-:-:S13]  /*0090*/  ISETP.NE.OR P0, PT, R5, RZ, !P0 ;  /* 0x000000ff0500720c */ /* 0x001fda0004705670 */
[----:B-12---:R-:W-:Y:S05]  /*00a0*/  @P0 BRA `(.L_x_1) ;  /* 0x0000000000200947 */ /* 0x006fea0003800000 */
[----:B------:R-:W-:Y:S02]  /*00b0*/  ULDC.64 UR4, c[0x0][0x198] ;  /* 0x0000660000047ab9 */ /* 0x000fe40000000a00 */
[----:B------:R-:W-:Y:S02]  /*00c0*/  UIADD3 UR6, UP0, UR4, 0xf0, URZ ;  /* 0x000000f004067890 */ /* 0x000fe4000ff1e03f */
[----:B------:R-:W-:Y:S02]  /*00d0*/  UIADD3 UR4, UP1, UR4, 0x1f0, URZ ;  /* 0x000001f004047890 */ /* 0x000fe4000ff3e03f */
[----:B------:R-:W-:Y:S02]  /*00e0*/  UIADD3.X UR7, URZ, UR5, URZ, UP0, !UPT ;  /* 0x000000053f077290 */ /* 0x000fe400087fe43f */
[----:B------:R-:W-:-:S07]  /*00f0*/  UIADD3.X UR5, URZ, UR5, URZ, UP1, !UPT ;  /* 0x000000053f057290 */ /* 0x000fce0008ffe43f */
[----:B------:R0:W-:Y:S02]  /*0100*/  UTMACCTL.PF [UR6] ;  /* 0x00000000060079b9 */ /* 0x0001e40008040000 */
[----:B------:R0:W-:Y:S02]  /*0110*/  UTMACCTL.PF [UR4] ;  /* 0x00000000040079b9 */ /* 0x0001e40008040000 */
[----:B0-----:R-:W-:Y:S01]  /*0120*/  NOP ;  /* 0x0000000000007918 */ /* 0x001fe20000000000 */
.L_x_1:
[----:B------:R-:W-:Y:S05]  /*0130*/  BSYNC B0 ;  /* 0x0000000000007941 */ /* 0x000fea0003800000 */
.L_x_0:
[----:B------:R-:W0:Y:S01]  /*0140*/  SHFL.IDX PT, R8, R2, RZ, 0x1f ;  /* 0x00001fff02087589 */ /* 0x000e2200000e0000 */
[----:B------:R-:W-:-:S04]  /*0150*/  SHF.R.S32.HI R3, RZ, 0x1f, R4 ;  /* 0x0000001fff037819 */ /* 0x000fc80000011404 */
[----:B------:R-:W-:-:S04]  /*0160*/  LEA.HI R3, R3, R4, RZ, 0x7 ;  /* 0x0000000403037211 */ /* 0x000fc800078f38ff */
[----:B------:R-:W-:-:S05]  /*0170*/  LOP3.LUT R3, R3, 0xffffff80, RZ, 0xc0, !PT ;  /* 0xffffff8003037812 */ /* 0x000fca00078ec0ff */
[----:B------:R-:W-:Y:S01]  /*0180*/  IMAD.IADD R3, R4, 0x1, -R3 ;  /* 0x0000000104037824 */ /* 0x000fe200078e0a03 */
[----:B0-----:R-:W-:-:S13]  /*0190*/  ISETP.NE.AND P0, PT, R8, RZ, PT ;  /* 0x000000ff0800720c */ /* 0x001fda0003f05270 */
[----:B------:R-:W-:Y:S05]  /*01a0*/  @P0 BRA `(.L_x_2) ;  /* 0x0000000000b40947 */ /* 0x000fea0003800000 */
[----:B------:R-:W-:Y:S01]  /*01b0*/  ELECT P0, URZ, PT ;  /* 0x00000000003f782f */ /* 0x000fe20003800000 */
[----:B------:R-:W-:-:S12]  /*01c0*/  BSSY B0, `(.L_x_2) ;  /* 0x000002b000007945 */ /* 0x000fd80003800000 */
[----:B------:R-:W-:Y:S05]  /*01d0*/  @!P0 BRA `(.L_x_3) ;  /* 0x0000000000a48947 */ /* 0x000fea0003800000 */
[----:B------:R-:W0:Y:S01]  /*01e0*/  S2UR UR8, SR_CgaCtaId ;  /* 0x00000000000879c3 */ /* 0x000e220000008800 */
[----:B------:R-:W-:Y:S01]  /*01f0*/  UMOV UR4, 0x400 ;  /* 0x0000040000047882 */ /* 0x000fe20000000000 */
[----:B------:R-:W-:Y:S01]  /*0200*/  UMOV UR5, 0x1 ;  /* 0x0000000100057882 */ /* 0x000fe20000000000 */
[----:B------:R-:W-:Y:S02]  /*0210*/  UMOV UR6, 0x5 ;  /* 0x0000000500067882 */ /* 0x000fe40000000000 */
[----:B------:R-:W-:-:S04]  /*0220*/  UIADD3 UR6, -UR6, 0x100000, URZ ;  /* 0x0010000006067890 */ /* 0x000fc8000fffe13f */
[----:B------:R-:W-:Y:S02]  /*0230*/  USHF.L.U32 UR7, UR6, 0xb, URZ ;  /* 0x0000000b06077899 */ /* 0x000fe4000800063f */
[----:B------:R-:W-:Y:S02]  /*0240*/  USHF.L.U32 UR6, UR6, 0x1, URZ ;  /* 0x0000000106067899 */ /* 0x000fe4000800063f */
[----:B0-----:R-:W-:Y:S02]  /*0250*/  ULEA UR8, UR8, UR4, 0x18 ;  /* 0x0000000408087291 */ /* 0x001fe4000f8ec03f */
[----:B------:R-:W-:-:S04]  /*0260*/  UIADD3 UR4, -UR5, 0x100000, URZ ;  /* 0x0010000005047890 */ /* 0x000fc8000fffe13f */
[----:B------:R-:W-:Y:S02]  /*0270*/  USHF.L.U32 UR5, UR4, 0xb, URZ ;  /* 0x0000000b04057899 */ /* 0x000fe4000800063f */
[----:B------:R-:W-:Y:S01]  /*0280*/  USHF.L.U32 UR4, UR4, 0x1, URZ ;  /* 0x0000000104047899 */ /* 0x000fe2000800063f */
[----:B------:R-:W0:Y:S11]  /*0290*/  FENCE.VIEW.ASYNC.S ;  /* 0x00000000000073c6 */ /* 0x000e360000000000 */
[----:B0-----:R0:W1:Y:S01]  /*02a0*/  SYNCS.EXCH.64 URZ, [UR8], UR4 ;  /* 0x00000004083f75b2 */ /* 0x0010620008000100 */
[----:B------:R0:W2:Y:S01]  /*02b0*/  SYNCS.EXCH.64 URZ, [UR8+0x70], UR6 ;  /* 0x00007006083f75b2 */ /* 0x0000a20008000100 */
[----:B------:R0:W3:Y:S01]  /*02c0*/  SYNCS.EXCH.64 URZ, [UR8+0x8], UR4 ;  /* 0x00000804083f75b2 */ /* 0x0000e20008000100 */
[----:B------:R0:W4:Y:S01]  /*02d0*/  SYNCS.EXCH.64 URZ, [UR8+0x78], UR6 ;  /* 0x00007806083f75b2 */ /* 0x0001220008000100 */
[----:B------:R0:W0:Y:S01]  /*02e0*/  SYNCS.EXCH.64 URZ, [UR8+0x10], UR4 ;  /* 0x00001004083f75b2 */ /* 0x0000220008000100 */
        /* <DEDUP_REMOVED lines=23> */
[----:B-1234-:R-:W-:Y:S01]  /*0460*/  NOP ;  /* 0x0000000000007918 */ /* 0x01efe20000000000 */
.L_x_3:
[----:B0-----:R-:W-:Y:S05]  /*0470*/  BSYNC B0 ;  /* 0x0000000000007941 */ /* 0x001fea0003800000 */
.L_x_2:
[----:B------:R-:W0:Y:S01]  /*0480*/  S2UR UR12, SR_CTAID.X ;  /* 0x00000000000c79c3 */ /* 0x000e220000002500 */
[----:B------:R-:W-:Y:S01]  /*0490*/  SHF.R.S32.HI R0, RZ, 0x1f, R3 ;  /* 0x0000001fff007819 */ /* 0x000fe20000011403 */
[----:B------:R-:W1:Y:S01]  /*04a0*/  SHFL.IDX PT, R15, R2, RZ, 0x1f ;  /* 0x00001fff020f7589 */ /* 0x000e6200000e0000 */
[----:B------:R-:W-:Y:S02]  /*04b0*/  SHF.R.S32.HI R11, RZ, 0x1f, R8 ;  /* 0x0000001fff0b7819 */ /* 0x000fe40000011408 */
[----:B------:R-:W-:Y:S02]  /*04c0*/  ELECT P0, URZ, PT ;  /* 0x00000000003f782f */ /* 0x000fe40003800000 */
[----:B------:R-:W-:Y:S01]  /*04d0*/  LEA.HI R6, R0, R3, RZ, 0x3 ;  /* 0x0000000300067211 */ /* 0x000fe200078f18ff */
[----:B------:R2:W3:Y:S01]  /*04e0*/  SHFL.IDX PT, R13, R2, RZ, 0x1f ;  /* 0x00001fff020d7589 */ /* 0x0004e200000e0000 */
[----:B------:R-:W-:Y:S02]  /*04f0*/  LEA.HI R11, R11, R8, RZ, 0x2 ;  /* 0x000000080b0b7211 */ /* 0x000fe400078f10ff */
[----:B------:R-:W-:-:S02]  /*0500*/  ELECT P1, URZ, PT ;  /* 0x00000000003f782f */ /* 0x000fc40003820000 */
[--C-:B------:R-:W-:Y:S01]  /*0510*/  SHF.R.S32.HI R9, RZ, 0x3, R6.reuse ;  /* 0x00000003ff097819 */ /* 0x100fe20000011406 */
[----:B------:R-:W-:Y:S01]  /*0520*/  ULDC UR4, c[0x0][0x150] ;  /* 0x0000540000047ab9 */ /* 0x000fe20000000800 */
[----:B------:R-:W-:Y:S01]  /*0530*/  SHF.R.S32.HI R12, RZ, 0x1f, R6 ;  /* 0x0000001fff0c7819 */ /* 0x000fe20000011406 */
[----:B------:R-:W4:Y:S01]  /*0540*/  LDC R14, c[0x0][0x140] ;  /* 0x00005000ff0e7b82 */ /* 0x000f220000000800 */
[----:B------:R-:W5:Y:S01]  /*0550*/  S2R R6, SR_CTAID.Y ;  /* 0x0000000000067919 */ /* 0x000f620000002600 */
[----:B------:R-:W-:Y:S01]  /*0560*/  LOP3.LUT R11, R11, 0x3ffffffc, RZ, 0xc0, !PT ;  /* 0x3ffffffc0b0b7812 */ /* 0x000fe200078ec0ff */
[----:B------:R-:W-:Y:S01]  /*0570*/  UMOV UR11, 0x80 ;  /* 0x00000080000b7882 */ /* 0x000fe20000000000 */
[----:B------:R-:W-:Y:S01]  /*0580*/  LEA.HI R12, R12, R9, RZ, 0x2 ;  /* 0x000000090c0c7211 */ /* 0x000fe200078f10ff */
[----:B------:R-:W-:Y:S01]  /*0590*/  NOP ;  /* 0x0000000000007918 */ /* 0x000fe20000000000 */
[----:B--2---:R-:W-:Y:S01]  /*05a0*/  SHF.R.S32.HI R2, RZ, 0x1f, R5 ;  /* 0x0000001fff027819 */ /* 0x004fe20000011405 */
[----:B------:R-:W-:Y:S01]  /*05b0*/  IMAD.IADD R11, R8, 0x1, -R11 ;  /* 0x00000001080b7824 */ /* 0x000fe200078e0a0b */
[----:B------:R-:W-:Y:S01]  /*05c0*/  LOP3.LUT R12, R12, 0xfffffffc, RZ, 0xc0, !PT ;  /* 0xfffffffc0c0c7812 */ /* 0x000fe200078ec0ff */
[----:B------:R-:W2:Y:S01]  /*05d0*/  LDC R25, c[0x0][0x148] ;  /* 0x00005200ff197b82 */ /* 0x000ea20000000800 */
[----:B------:R-:W-:Y:S01]  /*05e0*/  LEA.HI R2, R2, R5, RZ, 0x2 ;  /* 0x0000000502027211 */ /* 0x000fe200078f10ff */
[----:B------:R-:W-:Y:S01]  /*05f0*/  NOP ;  /* 0x0000000000007918 */ /* 0x000fe20000000000 */
[C---:B------:R-:W-:Y:S01]  /*0600*/  VIADD R35, R10.reuse, 0xffffffff ;  /* 0xffffffff0a237836 */ /* 0x040fe20000000000 */
[----:B------:R-:W-:Y:S01]  /*0610*/  ISETP.NE.AND P3, PT, R10, RZ, PT ;  /* 0x000000ff0a00720c */ /* 0x000fe20003f65270 */
[----:B------:R-:W-:Y:S01]  /*0620*/  IMAD.IADD R12, R9, 0x1, -R12 ;  /* 0x00000001090c7824 */ /* 0x000fe200078e0a0c */
[----:B0-----:R-:W-:Y:S01]  /*0630*/  I2FP.F32.U32 R9, UR12 ;  /* 0x0000000c00097c45 */ /* 0x001fe20008201000 */
[----:B------:R-:W-:Y:S01]  /*0640*/  IMAD.MOV.U32 R57, RZ, RZ, 0x1 ;  /* 0x00000001ff397424 */ /* 0x000fe200078e00ff */
[----:B-1----:R-:W-:Y:S01]  /*0650*/  ISETP.NE.OR P0, PT, R15, RZ, !P0 ;  /* 0x000000ff0f00720c */ /* 0x002fe20004705670 */
[----:B------:R-:W-:Y:S01]  /*0660*/  IMAD R11, R11, 0x4, R12 ;  /* 0x000000040b0b7824 */ /* 0x000fe200078e020c */
[----:B---3--:R-:W-:Y:S01]  /*0670*/  ISETP.NE.OR P1, PT, R13, RZ, !P1 ;  /* 0x000000ff0d00720c */ /* 0x008fe20004f25670 */
[----:B------:R-:W-:Y:S01]  /*0680*/  FMUL R9, R9, UR4 ;  /* 0x0000000409097c20 */ /* 0x000fe20008400000 */
[----:B------:R-:W0:Y:S01]  /*0690*/  LDC R13, c[0x0][0x144] ;  /* 0x00005100ff0d7b82 */ /* 0x000e220000000800 */
[----:B------:R-:W-:Y:S01]  /*06a0*/  LOP3.LUT R2, R2, 0xfffffffc, RZ, 0xc0, !PT ;  /* 0xfffffffc02027812 */ /* 0x000fe200078ec0ff */
[----:B------:R-:W-:Y:S01]  /*06b0*/  ULDC UR4, c[0x0][0x154] ;  /* 0x0000550000047ab9 */ /* 0x000fe20000000800 */
[----:B------:R-:W-:Y:S01]  /*06c0*/  SHF.R.S32.HI R8, RZ, 0x1f, R11 ;  /* 0x0000001fff087819 */ /* 0x000fe2000001140b */
[----:B------:R-:W-:Y:S01]  /*06d0*/  IMAD.SHL.U32 R56, R11, 0x4, RZ ;  /* 0x000000040b387824 */ /* 0x000fe200078e00ff */
[----:B------:R-:W1:Y:S01]  /*06e0*/  F2I.U32.TRUNC.NTZ R9, R9 ;  /* 0x0000000900097305 */ /* 0x000e62000020f000 */
[----:B------:R-:W-:Y:S01]  /*06f0*/  IMAD.IADD R5, R5, 0x1, -R2 ;  /* 0x0000000105057824 */ /* 0x000fe200078e0a02 */
[----:B------:R-:W-:-:S02]  /*0700*/  LEA.HI R8, R8, R11, RZ, 0x2 ;  /* 0x0000000b08087211 */ /* 0x000fc400078f10ff */
[----:B------:R-:W-:Y:S01]  /*0710*/  VOTEU.ALL UP2, P0 ;  /* 0x00000000003f7886 */ /* 0x000fe20000040000 */
[----:B------:R-:W-:Y:S01]  /*0720*/  LOP3.LUT R56, R11, 0xc, R56, 0x78, !PT ;  /* 0x0000000c0b387812 */ /* 0x000fe200078e7838 */
[----:B------:R-:W-:Y:S01]  /*0730*/  VOTEU.ALL UP3, P1 ;  /* 0x00000000003f7886 */ /* 0x000fe20000860000 */
[----:B-----5:R-:W-:Y:S01]  /*0740*/  I2FP.F32.U32 R2, R6 ;  /* 0x0000000600027245 */ /* 0x020fe20000201000 */
[----:B------:R-:W-:Y:S01]  /*0750*/  VOTEU.ALL UP4, P1 ;  /* 0x00000000003f7886 */ /* 0x000fe20000880000 */
[----:B------:R-:W3:Y:S01]  /*0760*/  @!UP2 S2UR UR7, SR_CgaCtaId ;  /* 0x000000000007a9c3 */ /* 0x000ee20000008800 */
[----:B------:R-:W-:Y:S01]  /*0770*/  LOP3.LUT R8, R8, 0xfffffffc, RZ, 0xc0, !PT ;  /* 0xfffffffc08087812 */ /* 0x000fe200078ec0ff */
[----:B------:R-:W-:Y:S01]  /*0780*/  @!UP2 UMOV UR6, 0x400 ;  /* 0x000004000006a882 */ /* 0x000fe20000000000 */
[----:B------:R-:W-:Y:S01]  /*0790*/  FMUL R2, R2, UR4 ;  /* 0x0000000402027c20 */ /* 0x000fe20008400000 */
[----:B------:R-:W-:Y:S01]  /*07a0*/  UMOV UR4, 0x20 ;  /* 0x0000002000047882 */ /* 0x000fe20000000000 */
[----:B------:R-:W-:Y:S01]  /*07b0*/  @!UP3 UMOV UR9, 0x400 ;  /* 0x000004000009b882 */ /* 0x000fe20000000000 */
[----:B-1----:R-:W-:Y:S01]  /*07c0*/  IMAD.MOV R12, RZ, RZ, -R9 ;  /* 0x000000ffff0c7224 */ /* 0x002fe200078e0a09 */
[----:B------:R-:W-:-:S04]  /*07d0*/  @!UP2 UIADD3 UR4, -UR4, 0x100000, URZ ;  /* 0x001000000404a890 */ /* 0x000fc8000fffe13f */
[----:B------:R-:W-:Y:S02]  /*07e0*/  @!UP2 USHF.L.U32 UR5, UR4, 0xb, URZ ;  /* 0x0000000b0405a899 */ /* 0x000fe4000800063f */
[----:B------:R-:W-:Y:S01]  /*07f0*/  @!UP2 USHF.L.U32 UR4, UR4, 0x1, URZ ;  /* 0x000000010404a899 */ /* 0x000fe2000800063f */
[----:B------:R-:W1:Y:S01]  /*0800*/  @!UP3 S2UR UR10, SR_CgaCtaId ;  /* 0x00000000000ab9c3 */ /* 0x000e620000008800 */
[----:B------:R-:W-:Y:S01]  /*0810*/  IMAD.IADD R8, R11, 0x1, -R8 ;  /* 0x000000010b087824 */ /* 0x000fe200078e0a08 */
[----:B------:R-:W5:Y:S01]  /*0820*/  F2I.U32.TRUNC.NTZ R2, R2 ;  /* 0x0000000200027305 */ /* 0x000f62000020f000 */
[----:B0-----:R-:W-:Y:S01]  /*0830*/  IMAD R21, R13, R12, UR12 ;  /* 0x0000000c0d157e24 */ /* 0x001fe2000f8e020c */
[----:B------:R-:W-:Y:S01]  /*0840*/  VOTEU.ALL UP5, P1 ;  /* 0x00000000003f7886 */ /* 0x000fe200008a0000 */
[----:B----4-:R-:W-:Y:S01]  /*0850*/  ISETP.EQ.U32.AND P2, PT, R14, 0x1, PT ;  /* 0x000000010e00780c */ /* 0x010fe20003f42070 */
[----:B------:R-:W-:Y:S01]  /*0860*/  VOTEU.ALL UP0, P0 ;  /* 0x00000000003f7886 */ /* 0x000fe20000000000 */
[----:B------:R-:W-:Y:S01]  /*0870*/  VOTEU.ALL UP1, P0 ;  /* 0x00000000003f7886 */ /* 0x000fe20000020000 */
[----:B------:R-:W-:Y:S01]  /*0880*/  ISETP.NE.AND P4, PT, R8, R21, PT ;  /* 0x000000150800720c */ /* 0x000fe20003f85270 */
[----:B------:R0:W4:Y:S01]  /*0890*/  SHFL.IDX PT, R14, R7, RZ, 0x1f ;  /* 0x00001fff070e7589 */ /* 0x00012200000e0000 */
[----:B------:R-:W-:-:S02]  /*08a0*/  LOP3.LUT P0, RZ, R3, 0x7, RZ, 0xc0, !PT ;  /* 0x0000000703ff7812 */ /* 0x000fc4000780c0ff */
[----:B------:R-:W-:Y:S02]  /*08b0*/  ISETP.GE.U32.AND P6, PT, R35, 0x2, PT ;  /* 0x000000022300780c */ /* 0x000fe40003fc6070 */
[----:B------:R-:W-:Y:S01]  /*08c0*/  ISETP.LT.U32.AND P0, PT, R56, 0x8, !P0 ;  /* 0x000000083800780c */ /* 0x000fe20004701070 */
[----:B---3--:R-:W-:Y:S01]  /*08d0*/  @!UP2 ULEA UR8, UR7, UR6, 0x18 ;  /* 0x000000060708a291 */ /* 0x008fe2000f8ec03f */
[----:B-----5:R-:W-:Y:S01]  /*08e0*/  IMAD.MOV R20, RZ, RZ, -R2 ;  /* 0x000000ffff147224 */ /* 0x020fe200078e0a02 */
[----:B------:R-:W-:-:S04]  /*08f0*/  @!UP3 UIADD3 UR6, -UR11, 0x100000, URZ ;  /* 0x001000000b06b890 */ /* 0x000fc8000fffe13f */
[----:B------:R-:W-:Y:S02]  /*0900*/  @!UP3 USHF.L.U32 UR7, UR6, 0xb, URZ ;  /* 0x0000000b0607b899 */ /* 0x000fe4000800063f */
[----:B------:R-:W-:Y:S01]  /*0910*/  @!UP3 USHF.L.U32 UR6, UR6, 0x1, URZ ;  /* 0x000000010606b899 */ /* 0x000fe2000800063f */
[----:B------:R-:W-:Y:S01]  /*0920*/  VOTEU.ALL UP2, P1 ;  /* 0x00000000003f7886 */ /* 0x000fe20000840000 */
[----:B------:R-:W-:Y:S01]  /*0930*/  @P4 SHF.R.S32.HI R9, RZ, 0x1f, R56 ;  /* 0x0000001fff094819 */ /* 0x000fe20000011438 */
[----:B--2---:R-:W-:Y:S01]  /*0940*/  IMAD R2, R25, R20, R6 ;  /* 0x0000001419027224 */ /* 0x004fe200078e0206 */
[----:B-1----:R-:W-:Y:S02]  /*0950*/  @!UP3 ULEA UR9, UR10, UR9, 0x18 ;  /* 0x000000090a09b291 */ /* 0x002fe4000f8ec03f */
[----:B------:R-:W-:Y:S01]  /*0960*/  @P4 LEA.HI R9, R9, R56, RZ, 0x2 ;  /* 0x0000003809094211 */ /* 0x000fe200078f10ff */
[----:B------:R-:W-:Y:S01]  /*0970*/  VOTEU.ALL UP3, P1 ;  /* 0x00000000003f7886 */ /* 0x000fe20000860000 */
[----:B------:R-:W-:Y:S01]  /*0980*/  ISETP.NE.AND P1, PT, R5, 0x3, PT ;  /* 0x000000030500780c */ /* 0x000fe20003f25270 */
[----:B------:R-:W1:Y:S02]  /*0990*/  FENCE.VIEW.ASYNC.S ;  /* 0x00000000000073c6 */ /* 0x000e640000000000 */
[----:B-1----:R0:W1:Y:S01]  /*09a0*/  @!UP0 SYNCS.EXCH.64 URZ, [UR8+0x110], UR4 ;  /* 0x00011004083f85b2 */ /* 0x0020620008000100 */
[----:B------:R-:W-:-:S02]  /*09b0*/  @P4 SHF.R.S32.HI R9, RZ, 0x2, R9 ;  /* 0x00000002ff094819 */ /* 0x000fc40000011409 */
[----:B------:R-:W-:Y:S02]  /*09c0*/  ISETP.EQ.OR P1, PT, R5, RZ, !P1 ;  /* 0x000000ff0500720c */ /* 0x000fe40004f22670 */
[----:B------:R-:W-:Y:S02]  /*09d0*/  @P4 ISETP.NE.AND P5, PT, R9, R2, PT ;  /* 0x000000020900420c */ /* 0x000fe40003fa5270 */
[----:B------:R-:W-:Y:S02]  /*09e0*/  ISETP.EQ.AND P1, PT, R10, RZ, P1 ;  /* 0x000000ff0a00720c */ /* 0x000fe40000f22270 */
[----:B------:R-:W-:Y:S02]  /*09f0*/  SEL R2, RZ, 0x1, !P0 ;  /* 0x00000001ff027807 */ /* 0x000fe40004000000 */
[----:B------:R-:W-:Y:S02]  /*0a00*/  @P4 SEL R57, RZ, 0x1, P5 ;  /* 0x00000001ff394807 */ /* 0x000fe40002800000 */
[----:B------:R-:W-:-:S02]  /*0a10*/  SEL R16, RZ, 0x1, !P1 ;  /* 0x00000001ff107807 */ /* 0x000fc40004800000 */
[----:B------:R-:W-:Y:S01]  /*0a20*/  LOP3.LUT R57, R57, R2, RZ, 0xc0, !PT ;  /* 0x0000000239397212 */ /* 0x000fe200078ec0ff */
[----:B------:R0:W2:Y:S01]  /*0a30*/  @!UP1 SYNCS.EXCH.64 URZ, [UR8+0x118], UR4 ;  /* 0x00011804083f95b2 */ /* 0x0000a20008000100 */
[----:B------:R-:W-:Y:S01]  /*0a40*/  NOP ;  /* 0x0000000000007918 */ /* 0x000fe20000000000 */
[----:B------:R-:W-:Y:S01]  /*0a50*/  SEL R16, R16, 0x2, P6 ;  /* 0x0000000210107807 */ /* 0x000fe20003000000 */
[----:B------:R0:W3:Y:S01]  /*0a60*/  @!UP2 SYNCS.EXCH.64 URZ, [UR9+0xf0], UR6 ;  /* 0x0000f006093fa5b2 */ /* 0x0000e20008000100 */
[----:B------:R0:W0:Y:S01]  /*0a70*/  @!UP3 SYNCS.EXCH.64 URZ, [UR9+0xf8], UR6 ;  /* 0x0000f806093fb5b2 */ /* 0x0000220008000100 */
[----:B------:R0:W0:Y:S01]  /*0a80*/  @!UP4 SYNCS.EXCH.64 URZ, [UR9+0x100], UR6 ;  /* 0x00010006093fc5b2 */ /* 0x0000220008000100 */
[----:B------:R0:W0:Y:S01]  /*0a90*/  @!UP5 SYNCS.EXCH.64 URZ, [UR9+0x108], UR6 ;  /* 0x00010806093fd5b2 */ /* 0x0000220008000100 */
[----:B------:R-:W-:Y:S01]  /*0aa0*/  NOP ;  /* 0x0000000000007918 */ /* 0x000fe20000000000 */
[----:B-1--4-:R-:W-:Y:S05]  /*0ab0*/  @!P2 BRA `(.L_x_4) ;  /* 0x000000000008a947 */ /* 0x012fea0003800000 */
[----:B0-23--:R-:W-:Y:S01]  /*0ac0*/  UCGABAR_ARV ;  /* 0x00000000000079c7 */ /* 0x00dfe20008000000 */
[----:B------:R-:W-:Y:S05]  /*0ad0*/  BRA `(.L_x_5) ;  /* 0x0000000000047947 */ /* 0x000fea0003800000 */
.L_x_4:
[----:B0-23--:R-:W-:Y:S01]  /*0ae0*/  NOP ;  /* 0x0000000000007918 */ /* 0x00dfe20000000000 */
.L_x_5:
[----:B------:R-:W-:Y:S01]  /*0af0*/  ULDC.64 UR4, c[0x0][0x598] ;  /* 0x0001660000047ab9 */ /* 0x000fe20000000a00 */
[----:B------:R-:W-:Y:S01]  /*0b00*/  ULDC.64 UR36, c[0x0][0x208] ;  /* 0x0000820000247ab9 */ /* 0x000fe20000000a00 */
[----:B------:R-:W-:-:S04]  /*0b10*/  ISETP.NE.U32.AND P0, PT, RZ, UR4, PT ;  /* 0x00000004ff007c0c */ /* 0x000fc8000bf05070 */
[----:B------:R-:W-:-:S13]  /*0b20*/  ISETP.NE.AND.EX P0, PT, RZ, UR5, PT, P0 ;  /* 0x00000005ff007c0c */ /* 0x000fda000bf05300 */
[----:B------:R-:W-:Y:S05]  /*0b30*/  @!P0 BRA `(.L_x_6) ;  /* 0x00000000001c8947 */ /* 0x000fea0003800000 */
[----:B------:R-:W0:Y:S02]  /*0b40*/  LDC.64 R8, c[0x0][0x598] ;  /* 0x00016600ff087b82 */ /* 0x000e240000000a00 */
[----:B0-----:R-:W2:Y:S02]  /*0b50*/  LDG.E.64 R8, desc[UR36][R8.64] ;  /* 0x0000002408087981 */ /* 0x001ea4000c1e1b00 */
[----:B--2---:R-:W-:-:S04]  /*0b60*/  ISETP.NE.U32.AND P0, PT, R8, RZ, PT ;  /* 0x000000ff0800720c */ /* 0x004fc80003f05070 */
[----:B------:R-:W-:-:S13]  /*0b70*/  ISETP.NE.AND.EX P0, PT, R9, RZ, PT, P0 ;  /* 0x000000ff0900720c */ /* 0x000fda0003f05300 */
[----:B------:R-:W-:Y:S05]  /*0b80*/  @!P0 BRA `(.L_x_6) ;  /* 0x0000000000088947 */ /* 0x000fea0003800000 */
[----:B------:R0:W5:Y:S01]  /*0b90*/  LD.E R58, desc[UR36][R8.64] ;  /* 0x00000024083a7980 */ /* 0x000162000c101900 */
[----:B------:R-:W-:Y:S05]  /*0ba0*/  BRA `(.L_x_7) ;  /* 0x0000000000247947 */ /* 0x000fea0003800000 */
.L_x_6:
[----:B------:R-:W-:Y:S02]  /*0bb0*/  ULDC.64 UR4, c[0x0][0x588] ;  /* 0x0001620000047ab9 */ /* 0x000fe40000000a00 */
[----:B------:R-:W-:-:S04]  /*0bc0*/  ISETP.NE.U32.AND P0, PT, RZ, UR4, PT ;  /* 0x00000004ff007c0c */ /* 0x000fc8000bf05070 */
[----:B------:R-:W-:-:S13]  /*0bd0*/  ISETP.NE.AND.EX P0, PT, RZ, UR5, PT, P0 ;  /* 0x00000005ff007c0c */ /* 0x000fda000bf05300 */
[----:B------:R-:W-:Y:S05]  /*0be0*/  @!P0 BRA `(.L_x_8) ;  /* 0x00000000000c8947 */ /* 0x000fea0003800000 */
[----:B------:R-:W0:Y:S02]  /*0bf0*/  LDC.64 R58, c[0x0][0x588] ;  /* 0x00016200ff3a7b82 */ /* 0x000e240000000a00 */
[----:B0-----:R1:W5:Y:S01]  /*0c00*/  LDG.E R58, desc[UR36][R58.64] ;  /* 0x000000243a3a7981 */ /* 0x001362000c1e1900 */
[----:B------:R-:W-:Y:S05]  /*0c10*/  BRA `(.L_x_7) ;  /* 0x0000000000087947 */ /* 0x000fea0003800000 */
.L_x_8:
[----:B------:R-:W-:Y:S02]  /*0c20*/  ULDC UR4, c[0x0][0x580] ;  /* 0x0001600000047ab9 */ /* 0x000fe40000000800 */
[----:B------:R-:W-:-:S07]  /*0c30*/  IMAD.U32 R58, RZ, RZ, UR4 ;  /* 0x00000004ff3a7e24 */ /* 0x000fce000f8e00ff */
.L_x_7:
[----:B------:R-:W-:Y:S02]  /*0c40*/  ULDC.64 UR4, c[0x0][0x5a0] ;  /* 0x0001680000047ab9 */ /* 0x000fe40000000a00 */
[----:B------:R-:W-:-:S04]  /*0c50*/  ISETP.NE.U32.AND P0, PT, RZ, UR4, PT ;  /* 0x00000004ff007c0c */ /* 0x000fc8000bf05070 */
[----:B------:R-:W-:-:S13]  /*0c60*/  ISETP.NE.AND.EX P0, PT, RZ, UR5, PT, P0 ;  /* 0x00000005ff007c0c */ /* 0x000fda000bf05300 */
[----:B------:R-:W-:Y:S05]  /*0c70*/  @!P0 BRA `(.L_x_9) ;  /* 0x00000000001c8947 */ /* 0x000fea0003800000 */
[----:B0-----:R-:W0:Y:S02]  /*0c80*/  LDC.64 R8, c[0x0][0x5a0] ;  /* 0x00016800ff087b82 */ /* 0x001e240000000a00 */
[----:B0-----:R-:W2:Y:S02]  /*0c90*/  LDG.E.64 R8, desc[UR36][R8.64] ;  /* 0x0000002408087981 */ /* 0x001ea4000c1e1b00 */
[----:B--2---:R-:W-:-:S04]  /*0ca0*/  ISETP.NE.U32.AND P0, PT, R8, RZ, PT ;  /* 0x000000ff0800720c */ /* 0x004fc80003f05070 */
[----:B------:R-:W-:-:S13]  /*0cb0*/  ISETP.NE.AND.EX P0, PT, R9, RZ, PT, P0 ;  /* 0x000000ff0900720c */ /* 0x000fda0003f05300 */
[----:B------:R-:W-:Y:S05]  /*0cc0*/  @!P0 BRA `(.L_x_9) ;  /* 0x0000000000088947 */ /* 0x000fea0003800000 */
[----:B-1----:R0:W5:Y:S01]  /*0cd0*/  LD.E R59, desc[UR36][R8.64] ;  /* 0x00000024083b7980 */ /* 0x002162000c101900 */
[----:B------:R-:W-:Y:S05]  /*0ce0*/  BRA `(.L_x_10) ;  /* 0x0000000000247947 */ /* 0x000fea0003800000 */
.L_x_9:
[----:B------:R-:W-:Y:S02]  /*0cf0*/  ULDC.64 UR4, c[0x0][0x590] ;  /* 0x0001640000047ab9 */ /* 0x000fe40000000a00 */
[----:B------:R-:W-:-:S04]  /*0d00*/  ISETP.NE.U32.AND P0, PT, RZ, UR4, PT ;  /* 0x00000004ff007c0c */ /* 0x000fc8000bf05070 */
[----:B------:R-:W-:-:S13]  /*0d10*/  ISETP.NE.AND.EX P0, PT, RZ, UR5, PT, P0 ;  /* 0x00000005ff007c0c */ /* 0x000fda000bf05300 */
[----:B------:R-:W-:Y:S05]  /*0d20*/  @!P0 BRA `(.L_x_11) ;  /* 0x00000000000c8947 */ /* 0x000fea0003800000 */
[----:B0-----:R-:W1:Y:S02]  /*0d30*/  LDC.64 R8, c[0x0][0x590] ;  /* 0x00016400ff087b82 */ /* 0x001e640000000a00 */
[----:B-1----:R1:W5:Y:S01]  /*0d40*/  LDG.E R59, desc[UR36][R8.64] ;  /* 0x00000024083b7981 */ /* 0x002362000c1e1900 */
[----:B------:R-:W-:Y:S05]  /*0d50*/  BRA `(.L_x_10) ;  /* 0x0000000000087947 */ /* 0x000fea0003800000 */
.L_x_11:
[----:B------:R-:W-:Y:S02]  /*0d60*/  ULDC UR4, c[0x0][0x584] ;  /* 0x0001610000047ab9 */ /* 0x000fe40000000800 */
[----:B-1----:R-:W-:-:S07]  /*0d70*/  IMAD.U32 R59, RZ, RZ, UR4 ;  /* 0x00000004ff3b7e24 */ /* 0x002fce000f8e00ff */
.L_x_10:
[----:B------:R-:W2:Y:S01]  /*0d80*/  LDC R2, c[0x0][0x65c] ;  /* 0x00019700ff027b82 */ /* 0x000ea20000000800 */
[----:B------:R-:W-:Y:S01]  /*0d90*/  ULDC UR6, c[0x0][0x28c] ;  /* 0x0000a30000067ab9 */ /* 0x000fe20000000800 */
[----:B------:R-:W-:Y:S01]  /*0da0*/  ISETP.NE.AND P0, PT, R10, 0x2, PT ;  /* 0x000000020a00780c */ /* 0x000fe20003f05270 */
[----:B------:R-:W-:Y:S01]  /*0db0*/  UIADD3 UR6, UR6, 0x1f, URZ ;  /* 0x0000001f06067890 */ /* 0x000fe2000fffe03f */
[----:B01----:R-:W-:Y:S01]  /*0dc0*/  IMAD.U32 R8, RZ, RZ, UR12 ;  /* 0x0000000cff087e24 */ /* 0x003fe2000f8e00ff */
[----:B------:R-:W-:Y:S01]  /*0dd0*/  UMOV UR38, URZ ;  /* 0x0000003f00267c82 */ /* 0x000fe20008000000 */
[----:B------:R-:W-:Y:S01]  /*0de0*/  IMAD.MOV.U32 R9, RZ, RZ, RZ ;  /* 0x000000ffff097224 */ /* 0x000fe200078e00ff */
[----:B------:R-:W-:Y:S01]  /*0df0*/  USHF.R.S32.HI UR7, URZ, 0x1f, UR6 ;  /* 0x0000001f3f077899 */ /* 0x000fe20008011406 */
[----:B------:R-:W-:Y:S01]  /*0e00*/  UMOV UR39, URZ ;  /* 0x0000003f00277c82 */ /* 0x000fe20008000000 */
[----:B------:R-:W-:Y:S02]  /*0e10*/  ULDC.64 UR8, c[0x0][0x650] ;  /* 0x0001940000087ab9 */ /* 0x000fe40000000a00 */
[----:B------:R-:W-:-:S04]  /*0e20*/  ULEA.HI UR7, UR7, UR6, URZ, 0x5 ;  /* 0x0000000607077291 */ /* 0x000fc8000f8f283f */
[----:B------:R-:W-:Y:S01]  /*0e30*/  USHF.R.S32.HI UR40, URZ, 0x5, UR7 ;  /* 0x000000053f287899 */ /* 0x000fe20008011407 */
[----:B--2---:R-:W-:-:S13]  /*0e40*/  ISETP.NE.AND P1, PT, R2, 0x1, PT ;  /* 0x000000010200780c */ /* 0x004fda0003f25270 */
[----:B------:R-:W0:Y:S01]  /*0e50*/  @P1 LDC R19, c[0x0][0x10] ;  /* 0x00000400ff131b82 */ /* 0x000e220000000800 */
[----:B------:R-:W-:Y:S02]  /*0e60*/  @P1 IMAD.MOV.U32 R7, RZ, RZ, RZ ;  /* 0x000000ffff071224 */ /* 0x000fe400078e00ff */
[----:B------:R-:W-:-:S05]  /*0e70*/  @P1 IMAD.MOV.U32 R17, RZ, RZ, RZ ;  /* 0x000000ffff111224 */ /* 0x000fca00078e00ff */
[----:B------:R-:W1:Y:S01]  /*0e80*/  @!P1 LDC R11, c[0x0][0xc] ;  /* 0x00000300ff0b9b82 */ /* 0x000e620000000800 */
[----:B------:R-:W-:Y:S01]  /*0e90*/  ULDC UR4, c[0x0][0xc] ;  /* 0x0000030000047ab9 */ /* 0x000fe20000000800 */
[----:B------:R-:W-:Y:S02]  /*0ea0*/  ULDC UR5, c[0x0][0x10] ;  /* 0x0000040000057ab9 */ /* 0x000fe40000000800 */
[----:B------:R-:W-:-:S04]  /*0eb0*/  UIMAD.WIDE.U32 UR4, UR4, UR5, URZ ;  /* 0x00000005040472a5 */ /* 0x000fc8000f8e003f */
[----:B------:R-:W2:Y:S01]  /*0ec0*/  LDC R2, c[0x0][0x14] ;  /* 0x00000500ff027b82 */ /* 0x000ea20000000800 */
[----:B0-----:R-:W-:-:S04]  /*0ed0*/  @P1 IMAD.WIDE.U32 R18, R19, UR12, R6 ;  /* 0x0000000c13121c25 */ /* 0x001fc8000f8e0006 */
[----:B------:R-:W-:Y:S02]  /*0ee0*/  @P1 IMAD.IADD R17, R19, 0x1, R17 ;  /* 0x0000000113111824 */ /* 0x000fe400078e0211 */
[----:B-1----:R-:W-:-:S04]  /*0ef0*/  @!P1 IMAD.WIDE.U32 R8, R6, R11, R8 ;  /* 0x0000000b06089225 */ /* 0x002fc800078e0008 */
[----:B------:R-:W-:Y:S02]  /*0f00*/  @!P1 IMAD.MOV.U32 R18, RZ, RZ, R8 ;  /* 0x000000ffff129224 */ /* 0x000fe400078e0008 */
[----:B------:R-:W-:Y:S02]  /*0f10*/  @!P1 IMAD.MOV.U32 R17, RZ, RZ, R9 ;  /* 0x000000ffff119224 */ /* 0x000fe400078e0009 */
[----:B--2---:R-:W-:-:S04]  /*0f20*/  IMAD.WIDE.U32 R12, R2, UR4, RZ ;  /* 0x00000004020c7c25 */ /* 0x004fc8000f8e00ff */
[----:B------:R-:W-:Y:S01]  /*0f30*/  IMAD R23, R2, UR5, RZ ;  /* 0x0000000502177c24 */ /* 0x000fe2000f8e02ff */
[----:B------:R0:W-:Y:S03]  /*0f40*/  STL.64 [R1], R12 ;  /* 0x0000000c01007387 */ /* 0x0001e60000100a00 */
[----:B------:R-:W-:Y:S01]  /*0f50*/  IMAD.IADD R23, R13, 0x1, R23 ;  /* 0x000000010d177824 */ /* 0x000fe200078e0217 */
[----:B------:R-:W-:Y:S06]  /*0f60*/  @P0 BRA `(.L_x_12) ;  /* 0x0000000000240947 */ /* 0x000fec0003800000 */
[----:B------:R-:W-:Y:S01]  /*0f70*/  USHF.R.U32.HI UR4, URZ, 0x1, UR40 ;  /* 0x000000013f047899 */ /* 0x000fe20008011628 */
[----:B------:R-:W-:Y:S01]  /*0f80*/  IADD3 R18, P0, R18, R12, RZ ;  /* 0x0000000c12127210 */ /* 0x000fe20007f1e0ff */
[----:B------:R-:W-:Y:S02]  /*0f90*/  UISETP.GE.U32.AND UP0, UPT, UR40, 0xe, UPT ;  /* 0x0000000e2800788c */ /* 0x000fe4000bf06070 */
[----:B------:R-:W-:Y:S02]  /*0fa0*/  UIMAD.WIDE.U32 UR4, UR4, -0x6db6db6d, URZ ;  /* 0x92492493040478a5 */ /* 0x000fe4000f8e003f */
[----:B------:R-:W-:Y:S01]  /*0fb0*/  IMAD.X R17, R23, 0x1, R17, P0 ;  /* 0x0000000117117824 */ /* 0x000fe200000e0611 */
[----:B------:R-:W-:Y:S01]  /*0fc0*/  UMOV UR39, URZ ;  /* 0x0000003f00277c82 */ /* 0x000fe20008000000 */
[----:B------:R-:W-:-:S04]  /*0fd0*/  USHF.R.U32.HI UR4, URZ, 0x2, UR5 ;  /* 0x000000023f047899 */ /* 0x000fc80008011605 */
[----:B------:R-:W-:Y:S02]  /*0fe0*/  UIMAD UR38, UR4, -0xe, UR40 ;  /* 0xfffffff2042678a4 */ /* 0x000fe4000f8e0228 */
[----:B------:R-:W-:-:S12]  /*0ff0*/  @UP0 ULOP3.LUT UR39, UR4, 0x1, URZ, 0xc0, !UPT ;  /* 0x0000000104270892 */ /* 0x000fd8000f8ec03f */
.L_x_12:
[----:B------:R-:W-:Y:S01]  /*1000*/  ISETP.GE.U32.AND P0, PT, R18, UR8, PT ;  /* 0x0000000812007c0c */ /* 0x000fe2000bf06070 */
[----:B------:R-:W-:Y:S01]  /*1010*/  IMAD.MOV.U32 R19, RZ, RZ, -0x1 ;  /* 0xffffffffff137424 */ /* 0x000fe200078e00ff */
[----:B------:R-:W-:Y:S01]  /*1020*/  PRMT R8, RZ, 0x7610, R8 ;  /* 0x00007610ff087816 */ /* 0x000fe20000000008 */
[----:B------:R-:W-:Y:S01]  /*1030*/  IMAD.MOV.U32 R22, RZ, RZ, -0x1 ;  /* 0xffffffffff167424 */ /* 0x000fe200078e00ff */
[----:B------:R-:W-:Y:S01]  /*1040*/  ISETP.GE.U32.AND.EX P0, PT, R17, UR9, PT, P0 ;  /* 0x0000000911007c0c */ /* 0x000fe2000bf06100 */
[----:B------:R-:W-:-:S12]  /*1050*/  IMAD.MOV.U32 R2, RZ, RZ, -0x1 ;  /* 0xffffffffff027424 */ /* 0x000fd800078e00ff */
[----:B------:R-:W-:Y:S05]  /*1060*/  @P0 BRA `(.L_x_13) ;  /* 0x00000004002c0947 */ /* 0x000fea0003800000 */
[----:B------:R-:W1:Y:S01]  /*1070*/  LDC.64 R26, c[0x0][0x628] ;  /* 0x00018a00ff1a7b82 */ /* 0x000e620000000a00 */
[----:B------:R-:W-:Y:S02]  /*1080*/  IMAD.MOV.U32 R8, RZ, RZ, R18 ;  /* 0x000000ffff087224 */ /* 0x000fe400078e0012 */
[----:B------:R-:W-:-:S05]  /*1090*/  IMAD.MOV.U32 R9, RZ, RZ, R17 ;  /* 0x000000ffff097224 */ /* 0x000fca00078e0011 */
[----:B------:R-:W2:Y:S08]  /*10a0*/  LDC R2, c[0x0][0x630] ;  /* 0x00018c00ff027b82 */ /* 0x000eb00000000800 */
[----:B------:R-:W3:Y:S01]  /*10b0*/  LDC.64 R28, c[0x0][0x620] ;  /* 0x00018800ff1c7b82 */ /* 0x000ee20000000a00 */
[----:B-1----:R-:W-:-:S04]  /*10c0*/  ISETP.NE.U32.AND P0, PT, R26, RZ, PT ;  /* 0x000000ff1a00720c */ /* 0x002fc80003f05070 */
[----:B------:R-:W-:-:S13]  /*10d0*/  ISETP.NE.AND.EX P0, PT, R27, RZ, PT, P0 ;  /* 0x000000ff1b00720c */ /* 0x000fda0003f05300 */
[----:B--23--:R-:W-:Y:S05]  /*10e0*/  @!P0 BRA `(.L_x_14) ;  /* 0x0000000000288947 */ /* 0x00cfea0003800000 */
[----:B0-----:R-:W0:Y:S02]  /*10f0*/  LDC R13, c[0x0][0x634] ;  /* 0x00018d00ff0d7b82 */ /* 0x001e240000000800 */
[----:B0-----:R-:W-:-:S05]  /*1100*/  IADD3 R13, P0, R18, R13, RZ ;  /* 0x0000000d120d7210 */ /* 0x001fca0007f1e0ff */
[----:B------:R-:W-:-:S04]  /*1110*/  IMAD.X R15, RZ, RZ, R17, P0 ;  /* 0x000000ffff0f7224 */ /* 0x000fc800000e0611 */
[----:B------:R-:W-:-:S04]  /*1120*/  IMAD.WIDE.U32 R8, R15, R26, RZ ;  /* 0x0000001a0f087225 */ /* 0x000fc800078e00ff */
[----:B------:R-:W-:-:S04]  /*1130*/  IMAD.WIDE.U32 R10, P0, R13, R27, R8 ;  /* 0x0000001b0d0a7225 */ /* 0x000fc80007800008 */
[----:B------:R-:W-:-:S04]  /*1140*/  IMAD.WIDE.U32 R8, R13, R26, RZ ;  /* 0x0000001a0d087225 */ /* 0x000fc800078e00ff */
[----:B------:R-:W-:Y:S01]  /*1150*/  IMAD.X R13, RZ, RZ, RZ, P0 ;  /* 0x000000ffff0d7224 */ /* 0x000fe200000e06ff */
[----:B------:R-:W-:Y:S01]  /*1160*/  IADD3 RZ, P0, R9, R10, RZ ;  /* 0x0000000a09ff7210 */ /* 0x000fe20007f1e0ff */
[----:B------:R-:W-:-:S04]  /*1170*/  IMAD.MOV.U32 R12, RZ, RZ, R11 ;  /* 0x000000ffff0c7224 */ /* 0x000fc800078e000b */
[----:B------:R-:W-:-:S08]  /*1180*/  IMAD.WIDE.U32.X R8, R15, R27, R12, P0 ;  /* 0x0000001b0f087225 */ /* 0x000fd000000e040c */
.L_x_14:
[----:B------:R-:W1:Y:S01]  /*1190*/  LDC.64 R32, c[0x0][0x640] ;  /* 0x00019000ff207b82 */ /* 0x000e620000000a00 */
[-C--:B------:R-:W-:Y:S01]  /*11a0*/  SHF.R.U64 R30, R8, R2.reuse, R9 ;  /* 0x00000002081e7219 */ /* 0x080fe20000001209 */
[----:B------:R-:W-:Y:S01]  /*11b0*/  IMAD.MOV.U32 R19, RZ, RZ, R17 ;  /* 0x000000ffff137224 */ /* 0x000fe200078e0011 */
[----:B------:R-:W-:Y:S01]  /*11c0*/  SHF.R.U32.HI R2, RZ, R2, R9 ;  /* 0x00000002ff027219 */ /* 0x000fe20000011609 */
[----:B------:R-:W-:Y:S01]  /*11d0*/  IMAD.MOV.U32 R26, RZ, RZ, 0x1 ;  /* 0x00000001ff1a7424 */ /* 0x000fe200078e00ff */
[----:B------:R-:W-:-:S03]  /*11e0*/  IADD3 R11, P0, RZ, -R30, RZ ;  /* 0x8000001eff0b7210 */ /* 0x000fc60007f1e0ff */
[----:B------:R-:W2:Y:S02]  /*11f0*/  LDC R10, c[0x0][0x618] ;  /* 0x00018600ff0a7b82 */ /* 0x000ea40000000800 */
[----:B------:R-:W-:-:S04]  /*1200*/  IMAD.X R9, RZ, RZ, ~R2, P0 ;  /* 0x000000ffff097224 */ /* 0x000fc800000e0e02 */
[-C--:B------:R-:W-:Y:S02]  /*1210*/  IMAD R2, R9, R28.reuse, RZ ;  /* 0x0000001c09027224 */ /* 0x080fe400078e02ff */
[----:B0-----:R-:W0:Y:S01]  /*1220*/  LDC R13, c[0x0][0x608] ;  /* 0x00018200ff0d7b82 */ /* 0x001e220000000800 */
[----:B------:R-:W-:-:S04]  /*1230*/  IMAD.WIDE.U32 R8, R11, R28, R18 ;  /* 0x0000001c0b087225 */ /* 0x000fc800078e0012 */
[----:B------:R-:W-:Y:S02]  /*1240*/  IMAD R11, R11, R29, R2 ;  /* 0x0000001d0b0b7224 */ /* 0x000fe400078e0202 */
[----:B------:R-:W-:Y:S01]  /*1250*/  IMAD.MOV.U32 R2, RZ, RZ, -0x1 ;  /* 0xffffffffff027424 */ /* 0x000fe200078e00ff */
[----:B------:R-:W3:Y:S01]  /*1260*/  LDC R31, c[0x0][0x658] ;  /* 0x00019600ff1f7b82 */ /* 0x000ee20000000800 */
[----:B------:R-:W-:Y:S01]  /*1270*/  IMAD.IADD R9, R9, 0x1, R11 ;  /* 0x0000000109097824 */ /* 0x000fe200078e020b */
[----:B-1----:R-:W-:-:S04]  /*1280*/  ISETP.NE.U32.AND P0, PT, R32, RZ, PT ;  /* 0x000000ff2000720c */ /* 0x002fc80003f05070 */
[----:B------:R-:W-:Y:S02]  /*1290*/  ISETP.NE.AND.EX P0, PT, R33, RZ, PT, P0 ;  /* 0x000000ff2100720c */ /* 0x000fe40003f05300 */
[----:B------:R-:W1:Y:S01]  /*12a0*/  LDC R29, c[0x0][0x600] ;  /* 0x00018000ff1d7b82 */ /* 0x000e620000000800 */
[-CC-:B--2---:R-:W-:Y:S02]  /*12b0*/  SHF.R.U64 R27, R8, R10.reuse, R9.reuse ;  /* 0x0000000a081b7219 */ /* 0x184fe40000001209 */
[----:B------:R-:W-:-:S05]  /*12c0*/  SHF.R.U32.HI R8, RZ, R10, R9 ;  /* 0x0000000aff087219 */ /* 0x000fca0000011609 */
[----:B------:R-:W2:Y:S01]  /*12d0*/  LDC R22, c[0x0][0x648] ;  /* 0x00019200ff167b82 */ /* 0x000ea20000000800 */
[-CC-:B0-----:R-:W-:Y:S02]  /*12e0*/  SHF.R.U64 R34, R27, R13.reuse, R8.reuse ;  /* 0x0000000d1b227219 */ /* 0x181fe40000001208 */
[----:B------:R-:W-:-:S05]  /*12f0*/  SHF.R.U32.HI R8, RZ, R13, R8 ;  /* 0x0000000dff087219 */ /* 0x000fca0000011608 */
[----:B------:R-:W0:Y:S01]  /*1300*/  LDC R24, c[0x0][0x638] ;  /* 0x00018e00ff187b82 */ /* 0x000e220000000800 */
[-CC-:B---3--:R-:W-:Y:S02]  /*1310*/  SHF.R.U64 R36, R34, R31.reuse, R8.reuse ;  /* 0x0000001f22247219 */ /* 0x188fe40000001208 */
[-C--:B------:R-:W-:Y:S02]  /*1320*/  SHF.L.U32 R2, R2, R31.reuse, RZ ;  /* 0x0000001f02027219 */ /* 0x080fe400000006ff */
[----:B------:R-:W-:Y:S01]  /*1330*/  SHF.R.U32.HI R9, RZ, R31, R8 ;  /* 0x0000001fff097219 */ /* 0x000fe20000011608 */
[----:B------:R-:W-:Y:S01]  /*1340*/  IMAD.MOV.U32 R8, RZ, RZ, R36 ;  /* 0x000000ffff087224 */ /* 0x000fe200078e0024 */
[----:B------:R-:W-:Y:S01]  /*1350*/  LOP3.LUT R15, RZ, R2, RZ, 0x33, !PT ;  /* 0x00000002ff0f7212 */ /* 0x000fe200078e33ff */
[----:B------:R-:W3:Y:S01]  /*1360*/  LDC R28, c[0x0][0x610] ;  /* 0x00018400ff1c7b82 */ /* 0x000ee20000000800 */
[----:B------:R-:W-:Y:S05]  /*1370*/  @!P0 BRA `(.L_x_15) ;  /* 0x0000000000288947 */ /* 0x000fea0003800000 */
[----:B------:R-:W4:Y:S02]  /*1380*/  LDC R13, c[0x0][0x64c] ;  /* 0x00019300ff0d7b82 */ /* 0x000f240000000800 */
[----:B----4-:R-:W-:-:S05]  /*1390*/  IADD3 R13, P0, R36, R13, RZ ;  /* 0x0000000d240d7210 */ /* 0x010fca0007f1e0ff */
        /* <DEDUP_REMOVED lines=8> */
.L_x_15:
[----:B--2---:R-:W-:Y:S01]  /*1420*/  SHF.R.U64 R7, R8, R22, R9 ;  /* 0x0000001608077219 */ /* 0x004fe20000001209 */
[----:B-1----:R-:W-:Y:S01]  /*1430*/  VIADD R8, R29, 0xffffffff ;  /* 0xffffffff1d087836 */ /* 0x002fe20000000000 */
[----:B------:R-:W-:Y:S01]  /*1440*/  SHF.L.U32 R2, R26, R31, RZ ;  /* 0x0000001f1a027219 */ /* 0x000fe200000006ff */
[----:B------:R-:W-:Y:S01]  /*1450*/  @P1 IMAD R21, R25, R20, R6 ;  /* 0x0000001419151224 */ /* 0x000fe200078e0206 */
[----:B------:R-:W-:Y:S01]  /*1460*/  LOP3.LUT R15, R34, R15, RZ, 0xc0, !PT ;  /* 0x0000000f220f7212 */ /* 0x000fe200078ec0ff */
[----:B------:R-:W-:Y:S01]  /*1470*/  IMAD.MOV R9, RZ, RZ, -R7 ;  /* 0x000000ffff097224 */ /* 0x000fe200078e0a07 */
[----:B------:R-:W-:-:S03]  /*1480*/  LOP3.LUT R8, R27, R8, RZ, 0xc0, !PT ;  /* 0x000000081b087212 */ /* 0x000fc600078ec0ff */
[----:B------:R-:W-:Y:S02]  /*1490*/  IMAD R6, R2, R7, R15 ;  /* 0x0000000702067224 */ /* 0x000fe400078e020f */
[----:B0-----:R-:W-:Y:S02]  /*14a0*/  IMAD R2, R9, R24, R36 ;  /* 0x0000001809027224 */ /* 0x001fe400078e0224 */
[----:B---3--:R-:W-:Y:S02]  /*14b0*/  IMAD R19, R6, R28, R21 ;  /* 0x0000001c06137224 */ /* 0x008fe400078e0215 */
[----:B------:R-:W-:Y:S02]  /*14c0*/  IMAD R2, R2, R29, R8 ;  /* 0x0000001d02027224 */ /* 0x000fe400078e0208 */
[----:B------:R-:W-:-:S03]  /*14d0*/  IMAD.MOV.U32 R6, RZ, RZ, 0x1 ;  /* 0x00000001ff067424 */ /* 0x000fc600078e00ff */
[----:B------:R-:W-:Y:S02]  /*14e0*/  SEL R22, R2, R19, !P1 ;  /* 0x0000001302167207 */ /* 0x000fe40004800000 */
[----:B------:R-:W-:Y:S01]  /*14f0*/  SEL R19, R19, R2, !P1 ;  /* 0x0000000213137207 */ /* 0x000fe20004800000 */
[----:B------:R-:W-:Y:S01]  /*1500*/  IMAD.MOV.U32 R2, RZ, RZ, R30 ;  /* 0x000000ffff027224 */ /* 0x000fe200078e001e */
[----:B------:R-:W-:-:S07]  /*1510*/  PRMT R8, R6, 0x7610, R8 ;  /* 0x0000761006087816 */ /* 0x000fce0000000008 */
.L_x_13:
[----:B------:R-:W-:Y:S05]  /*1520*/  @!P2 BRA `(.L_x_16) ;  /* 0x00000000000ca947 */ /* 0x000fea0003800000 */
[----:B------:R-:W-:Y:S01]  /*1530*/  UCGABAR_WAIT ;  /* 0x0000000000007dc7 */ /* 0x000fe20008000000 */
[----:B------:R-:W-:Y:S01]  /*1540*/  CCTL.IVALL ;  /* 0x00000000ff00798f */ /* 0x000fe20002000000 */
[----:B------:R-:W-:Y:S05]  /*1550*/  BRA `(.L_x_17) ;  /* 0x0000000000047947 */ /* 0x000fea0003800000 */
.L_x_16:
[----:B------:R-:W-:Y:S06]  /*1560*/  BAR.SYNC.DEFER_BLOCKING 0x0 ;  /* 0x0000000000007b1d */ /* 0x000fec0000010000 */
.L_x_17:
[----:B------:R-:W-:Y:S05]  /*1570*/  @!P3 BRA `(.L_x_18) ;  /* 0x000000380024b947 */ /* 0x000fea0003800000 */
[----:B------:R-:W-:-:S13]  /*1580*/  ISETP.GT.U32.AND P0, PT, R35, 0x1, PT ;  /* 0x000000012300780c */ /* 0x000fda0003f04070 */
[----:B------:R-:W-:Y:S05]  /*1590*/  @P0 EXIT ;  /* 0x000000000000094d */ /* 0x000fea0003800000 */
.L_x_19:
[----:B------:R-:W-:-:S08]  /*15a0*/  NOP ;  /* 0x0000000000007918 */ /* 0x000fd00000000000 */
[----:B------:R-:W1:Y:S02]  /*15b0*/  USETMAXREG.TRY_ALLOC.CTAPOOL UP0, 0xe8 ;  /* 0x000000e8000079c8 */ /* 0x000e640008000600 */
[----:B-1----:R-:W-:-:S13]  /*15c0*/  PLOP3.LUT P0, PT, PT, PT, UP0, 0x80, 0x0 ;  /* 0x000000000000781c */ /* 0x002fda0003f0f008 */
[----:B------:R-:W-:Y:S05]  /*15d0*/  @!P0 BRA `(.L_x_19) ;  /* 0xfffffffc00f08947 */ /* 0x000fea000383ffff */
[----:B------:R-:W-:-:S13]  /*15e0*/  LOP3.LUT P0, RZ, R8, 0xff, RZ, 0xc0, !PT ;  /* 0x000000ff08ff7812 */ /* 0x000fda000780c0ff */
[----:B------:R-:W-:Y:S05]  /*15f0*/  @!P0 EXIT ;  /* 0x000000000000894d */ /* 0x000fea0003800000 */
[----:B------:R-:W1:Y:S01]  /*1600*/  S2UR UR4, SR_CgaCtaId ;  /* 0x00000000000479c3 */ /* 0x000e620000008800 */
[----:B------:R-:W-:Y:S01]  /*1610*/  VIADD R14, R14, 0xffffffff ;  /* 0xffffffff0e0e7836 */ /* 0x000fe20000000000 */
[CC--:B------:R-:W-:Y:S01]  /*1620*/  LEA.HI R4, R0.reuse, R3.reuse, RZ, 0x2 ;  /* 0x0000000300047211 */ /* 0x0c0fe200078f10ff */
[----:B------:R-:W-:Y:S01]  /*1630*/  UMOV UR41, 0x400 ;  /* 0x0000040000297882 */ /* 0x000fe20000000000 */
[----:B------:R-:W-:Y:S01]  /*1640*/  LEA.HI R0, R0, R3, RZ, 0x5 ;  /* 0x0000000300007211 */ /* 0x000fe200078f28ff */
[----:B------:R-:W-:Y:S01]  /*1650*/  UISETP.LT.AND UP0, UPT, UR40, 0x1, UPT ;  /* 0x000000012800788c */ /* 0x000fe2000bf01270 */
[----:B------:R-:W-:Y:S01]  /*1660*/  R2UR UR42, R14 ;  /* 0x000000000e2a72ca */ /* 0x000fe200000e0000 */
[----:B------:R-:W-:Y:S01]  /*1670*/  ULDC UR6, c[0x0][0x284] ;  /* 0x0000a10000067ab9 */ /* 0x000fe20000000800 */
[--C-:B------:R-:W-:Y:S01]  /*1680*/  SHF.R.S32.HI R60, RZ, 0x2, R4.reuse ;  /* 0x00000002ff3c7819 */ /* 0x100fe20000011404 */
[----:B------:R-:W-:Y:S01]  /*1690*/  USEL UR43, UR40, 0x1, UP0 ;  /* 0x00000001282b7887 */ /* 0x000fe20008000000 */
[----:B------:R-:W-:Y:S01]  /*16a0*/  SHF.R.S32.HI R5, RZ, 0x1f, R4 ;  /* 0x0000001fff057819 */ /* 0x000fe20000011404 */
[----:B------:R-:W-:Y:S01]  /*16b0*/  USHF.L.U32 UR46, UR40, 0x1, URZ ;  /* 0x00000001282e7899 */ /* 0x000fe2000800063f */
[----:B------:R-:W-:Y:S01]  /*16c0*/  LOP3.LUT R62, R4, 0xfffffffc, RZ, 0xc0, !PT ;  /* 0xfffffffc043e7812 */ /* 0x000fe200078ec0ff */
[----:B------:R-:W-:Y:S01]  /*16d0*/  UIADD3 UR43, -UR43, UR40, URZ ;  /* 0x000000282b2b7290 */ /* 0x000fe2000fffe13f */
[----:B------:R-:W-:-:S02]  /*16e0*/  LEA.HI R5, R5, R60, RZ, 0x3 ;  /* 0x0000003c05057211 */ /* 0x000fc400078f18ff */
[----:B------:R-:W-:Y:S01]  /*16f0*/  ISETP.NE.AND P0, PT, R14, RZ, PT ;  /* 0x000000ff0e00720c */ /* 0x000fe20003f05270 */
[----:B------:R-:W-:Y:S01]  /*1700*/  IMAD.IADD R62, R3, 0x1, -R62 ;  /* 0x00000001033e7824 */ /* 0x000fe200078e0a3e */
[----:B------:R-:W-:Y:S01]  /*1710*/  LOP3.LUT R5, R5, 0xfffffff8, RZ, 0xc0, !PT ;  /* 0xfffffff805057812 */ /* 0x000fe200078ec0ff */
[----:B------:R-:W-:Y:S01]  /*1720*/  USHF.L.U32 UR42, UR42, 0x3, URZ ;  /* 0x000000032a2a7899 */ /* 0x000fe2000800063f */
[----:B------:R-:W-:Y:S02]  /*1730*/  LOP3.LUT R72, R16, 0x1, RZ, 0xfc, !PT ;  /* 0x0000000110487812 */ /* 0x000fe400078efcff */
[----:B------:R-:W-:Y:S01]  /*1740*/  SEL R73, RZ, 0x1, P0 ;  /* 0x00000001ff497807 */ /* 0x000fe20000000000 */
[----:B------:R-:W-:Y:S01]  /*1750*/  IMAD.IADD R60, R60, 0x1, -R5 ;  /* 0x000000013c3c7824 */ /* 0x000fe200078e0a05 */
[----:B-1----:R-:W-:Y:S01]  /*1760*/  ULEA UR41, UR4, UR41, 0x18 ;  /* 0x0000002904297291 */ /* 0x002fe2000f8ec03f */
[----:B------:R-:W-:Y:S01]  /*1770*/  SHF.R.S32.HI R5, RZ, 0x5, R0 ;  /* 0x00000005ff057819 */ /* 0x000fe20000011400 */
[----:B------:R-:W-:-:S02]  /*1780*/  IMAD.U32 R64, RZ, RZ, UR42 ;  /* 0x0000002aff407e24 */ /* 0x000fc4000f8e00ff */
[----:B------:R-:W-:Y:S01]  /*1790*/  UIADD3 UR47, UR41, 0xf0, URZ ;  /* 0x000000f0292f7890 */ /* 0x000fe2000fffe03f */
[--C-:B------:R-:W-:Y:S01]  /*17a0*/  SHF.R.S32.HI R61, RZ, 0x1f, R60.reuse ;  /* 0x0000001fff3d7819 */ /* 0x100fe2000001143c */
[----:B------:R-:W-:Y:S01]  /*17b0*/  UIADD3 UR4, UR41, 0x200, URZ ;  /* 0x0000020029047890 */ /* 0x000fe2000fffe03f */
[C-C-:B------:R-:W-:Y:S01]  /*17c0*/  IMAD R67, R5.reuse, -0x10, -R60.reuse ;  /* 0xfffffff005437824 */ /* 0x140fe200078e0a3c */
[----:B------:R-:W-:Y:S01]  /*17d0*/  UIADD3 UR5, UR41, 0x1c200, URZ ;  /* 0x0001c20029057890 */ /* 0x000fe2000fffe03f */
[C---:B------:R-:W-:Y:S01]  /*17e0*/  LOP3.LUT R66, R64.reuse, 0x8, RZ, 0xc0, !PT ;  /* 0x0000000840427812 */ /* 0x040fe200078ec0ff */
[----:B------:R-:W-:Y:S01]  /*17f0*/  USHF.R.U32.HI UR4, URZ, 0x4, UR4 ;  /* 0x000000043f047899 */ /* 0x000fe20008011604 */
[----:B------:R-:W-:Y:S01]  /*1800*/  IMAD.U32 R63, RZ, RZ, UR47 ;  /* 0x0000002fff3f7e24 */ /* 0x000fe2000f8e00ff */
[----:B------:R-:W-:Y:S01]  /*1810*/  USHF.R.U32.HI UR5, URZ, 0x4, UR5 ;  /* 0x000000043f057899 */ /* 0x000fe20008011605 */
[----:B------:R-:W-:Y:S01]  /*1820*/  IMAD.WIDE R60, R5, 0x10, R60 ;  /* 0x00000010053c7825 */ /* 0x000fe200078e023c */
[----:B------:R-:W-:Y:S01]  /*1830*/  ULOP3.LUT UR4, UR4, 0x3fff, URZ, 0xc0, !UPT ;  /* 0x00003fff04047892 */ /* 0x000fe2000f8ec03f */
[----:B------:R-:W-:Y:S01]  /*1840*/  LOP3.LUT R64, R64, 0x8, RZ, 0xc, !PT ;  /* 0x0000000840407812 */ /* 0x000fe200078e0cff */
[----:B------:R-:W-:Y:S01]  /*1850*/  ULOP3.LUT UR5, UR5, 0x3fff, URZ, 0xc0, !UPT ;  /* 0x00003fff05057892 */ /* 0x000fe2000f8ec03f */
[----:B------:R-:W-:Y:S01]  /*1860*/  VIADD R65, R63, UR42 ;  /* 0x0000002a3f417c36 */ /* 0x000fe20008000000 */
[----:B------:R-:W-:Y:S01]  /*1870*/  LOP3.LUT R66, R66, 0x18, RZ, 0x3c, !PT ;  /* 0x0000001842427812 */ /* 0x000fe200078e3cff */
[----:B------:R-:W-:Y:S01]  /*1880*/  VIADD R67, R67, UR6 ;  /* 0x0000000643437c36 */ /* 0x000fe20008000000 */
[----:B------:R-:W-:-:S02]  /*1890*/  ULOP3.LUT UR44, UR4, 0x10000, URZ, 0xfc, !UPT ;  /* 0x00010000042c7892 */ /* 0x000fc4000f8efc3f */
[----:B------:R-:W-:-:S12]  /*18a0*/  ULOP3.LUT UR45, UR5, 0x10000, URZ, 0xfc, !UPT ;  /* 0x00010000052d7892 */ /* 0x000fd8000f8efc3f */
.L_x_105:
[----:B------:R-:W-:Y:S01]  /*18b0*/  SHF.L.U32 R0, R73, 0x1f, RZ ;  /* 0x0000001f49007819 */ /* 0x000fe200000006ff */
[----:B------:R-:W-:Y:S02]  /*18c0*/  ULDC UR4, c[0x0][0x28c] ;  /* 0x0000a30000047ab9 */ /* 0x000fe40000000800 */
[----:B------:R-:W-:Y:S01]  /*18d0*/  ISETP.LT.AND P1, PT, RZ, UR4, PT ;  /* 0x00000004ff007c0c */ /* 0x000fe2000bf21270 */
[----:B------:R-:W1:Y:S02]  /*18e0*/  SYNCS.PHASECHK.TRANS64.TRYWAIT P0, [R63+UR42], R0 ;  /* 0x000000003f0075a7 */ /* 0x000e64000800016a */
[----:B01-34-:R-:W-:Y:S10]  /*18f0*/  @!P0 BRA `(.L_x_20) ;  /* 0x0000004c00188947 */ /* 0x01bff40003800000 */
.L_x_137:
[----:B------:R-:W-:Y:S05]  /*1900*/  @P1 BRA `(.L_x_21) ;  /* 0x0000000000401947 */ /* 0x000fea0003800000 */
[----:B-1----:R-:W-:Y:S01]  /*1910*/  MOV R0, 0x0 ;  /* 0x0000000000007802 */ /* 0x002fe20000000f00 */
[----:B------:R-:W-:Y:S01]  /*1920*/  ULDC.64 UR4, c[0x4][0x68] ;  /* 0x01001a0000047ab9 */ /* 0x000fe20000000a00 */
[----:B------:R-:W-:Y:S01]  /*1930*/  ULDC.64 UR6, c[0x4][0x8] ;  /* 0x0100020000067ab9 */ /* 0x000fe20000000a00 */
[----:B------:R-:W-:Y:S01]  /*1940*/  IMAD.U32 R4, RZ, RZ, UR4 ;  /* 0x00000004ff047e24 */ /* 0x000fe2000f8e00ff */
[----:B------:R1:W2:Y:S01]  /*1950*/  LDC.64 R14, c[0x4][R0] ;  /* 0x01000000000e7b82 */ /* 0x0002a20000000a00 */
[----:B------:R-:W-:Y:S01]  /*1960*/  IMAD.U32 R5, RZ, RZ, UR5 ;  /* 0x00000005ff057e24 */ /* 0x000fe2000f8e00ff */
[----:B------:R-:W-:Y:S01]  /*1970*/  ULDC.64 UR4, c[0x4][0x70] ;  /* 0x01001c0000047ab9 */ /* 0x000fe20000000a00 */
[----:B------:R-:W-:Y:S02]  /*1980*/  IMAD.U32 R10, RZ, RZ, UR6 ;  /* 0x00000006ff0a7e24 */ /* 0x000fe4000f8e00ff */
[----:B------:R-:W-:Y:S02]  /*1990*/  IMAD.U32 R6, RZ, RZ, UR4 ;  /* 0x00000004ff067e24 */ /* 0x000fe4000f8e00ff */
[----:B------:R-:W-:-:S02]  /*19a0*/  IMAD.U32 R7, RZ, RZ, UR5 ;  /* 0x00000005ff077e24 */ /* 0x000fc4000f8e00ff */
[----:B------:R-:W-:Y:S02]  /*19b0*/  IMAD.U32 R11, RZ, RZ, UR7 ;  /* 0x00000007ff0b7e24 */ /* 0x000fe4000f8e00ff */
[----:B------:R-:W-:Y:S02]  /*19c0*/  IMAD.MOV.U32 R8, RZ, RZ, 0x1e1 ;  /* 0x000001e1ff087424 */ /* 0x000fe400078e00ff */
[----:B0-----:R-:W-:Y:S02]  /*19d0*/  IMAD.MOV.U32 R12, RZ, RZ, 0x1 ;  /* 0x00000001ff0c7424 */ /* 0x001fe400078e00ff */
[----:B-1----:R-:W-:-:S07]  /*19e0*/  IMAD.MOV.U32 R13, RZ, RZ, RZ ;  /* 0x000000ffff0d7224 */ /* 0x002fce00078e00ff */
[----:B------:R-:W-:-:S07]  /*19f0*/  LEPC R20, `(.L_x_21) ;  /* 0x000000001014794e */ /* 0x000fce0000000000 */
[----:B--2--5:R-:W-:Y:S05]  /*1a00*/  CALL.ABS.NOINC R14 ;  /* 0x000000000e007343 */ /* 0x024fea0003c00000 */
.L_x_21:
[----:B------:R-:W-:-:S13]  /*1a10*/  ISETP.NE.AND P0, PT, R72, 0x3, PT ;  /* 0x000000034800780c */ /* 0x000fda0003f05270 */
[----:B------:R-:W-:Y:S05]  /*1a20*/  @!P0 BRA `(.L_x_22) ;  /* 0x0000000000048947 */ /* 0x000fea0003800000 */
[----:B------:R-:W-:Y:S01]  /*1a30*/  BPT.TRAP 0x1 ;  /* 0x000000040000795c */ /* 0x000fe20000300000 */
.L_x_22:
[----:B------:R-:W-:Y:S02]  /*1a40*/  IMAD.U32 R3, RZ, RZ, UR38 ;  /* 0x00000026ff037e24 */ /* 0x000fe4000f8e00ff */
[----:B-1----:R-:W-:-:S03]  /*1a50*/  IMAD.U32 R0, RZ, RZ, UR39 ;  /* 0x00000027ff007e24 */ /* 0x002fc6000f8e00ff */
[----:B------:R-:W-:Y:S02]  /*1a60*/  LEA R3, R3, UR41, 0x3 ;  /* 0x0000002903037c11 */ /* 0x000fe4000f8e18ff */
[----:B------:R-:W-:-:S04]  /*1a70*/  SHF.L.U32 R0, R0, 0x1f, RZ ;  /* 0x0000001f00007819 */ /* 0x000fc800000006ff */
[----:B------:R1:W2:Y:S01]  /*1a80*/  SYNCS.PHASECHK.TRANS64.TRYWAIT P1, [R3+URZ], R0 ;  /* 0x00000000030075a7 */ /* 0x0002a2000802017f */
[----:B------:R-:W-:Y:S05]  /*1a90*/  @!P0 BRA `(.L_x_23) ;  /* 0x0000000000048947 */ /* 0x000fea0003800000 */
[----:B------:R-:W-:Y:S01]  /*1aa0*/  BPT.TRAP 0x1 ;  /* 0x000000040000795c */ /* 0x000fe20000300000 */
.L_x_23:
[----:B--2---:R-:W-:Y:S05]  /*1ab0*/  @P1 BRA `(.L_x_24) ;  /* 0x0000000000081947 */ /* 0x004fea0003800000 */
[----:B------:R-:W2:Y:S02]  /*1ac0*/  SYNCS.PHASECHK.TRANS64.TRYWAIT P1, [R3+URZ], R0 ;  /* 0x00000000030075a7 */ /* 0x000ea4000802017f */
[----:B--2---:R-:W-:Y:S05]  /*1ad0*/  @!P1 BRA `(.L_x_25) ;  /* 0x0000004800b49947 */ /* 0x004fea0003800000 */
.L_x_24:
[----:B------:R-:W-:Y:S05]  /*1ae0*/  WARPSYNC.ALL ;  /* 0x0000000000007948 */ /* 0x000fea0003800000 */
[----:B------:R-:W-:Y:S01]  /*1af0*/  ULEA UR8, UR38, UR44, 0x9 ;  /* 0x0000002c26087291 */ /* 0x000fe2000f8e483f */
[----:B------:R-:W-:Y:S01]  /*1b00*/  WARPGROUP.ARRIVE ;  /* 0x00000000000079c5 */ /* 0x000fe20000000000 */
[----:B------:R-:W-:Y:S01]  /*1b10*/  ULEA UR9, UR38, UR45, 0x9 ;  /* 0x0000002d26097291 */ /* 0x000fe2000f8e483f */
[----:B-12---:R-:W-:Y:S01]  /*1b20*/  IMAD.U32 R0, RZ, RZ, UR43 ;  /* 0x0000002bff007e24 */ /* 0x006fe2000f8e00ff */
[----:B------:R-:W-:Y:S01]  /*1b30*/  UMOV UR5, 0x40000040 ;  /* 0x4000004000057882 */ /* 0x000fe20000000000 */
[----:B------:R-:W-:-:S02]  /*1b40*/  UMOV UR7, 0x40000040 ;  /* 0x4000004000077882 */ /* 0x000fc40000000000 */
[----:B------:R-:W-:Y:S01]  /*1b50*/  UMOV UR4, UR8 ;  /* 0x0000000800047c82 */ /* 0x000fe20008000000 */
[----:B------:R-:W-:Y:S01]  /*1b60*/  ISETP.GE.AND P1, PT, R0, 0x1, PT ;  /* 0x000000010000780c */ /* 0x000fe20003f26270 */
[----:B------:R-:W-:Y:S02]  /*1b70*/  UMOV UR6, UR9 ;  /* 0x0000000900067c82 */ /* 0x000fe40008000000 */
[----:B------:R-:W-:Y:S01]  /*1b80*/  HGMMA.64x64x8.F32.TF32 R24, gdesc[UR4], RZ, !UPT, gsb0 ;  /* 0x04e00000041879f0 */ /* 0x000fe2000c0028ff */
[----:B------:R-:W-:Y:S02]  /*1b90*/  UIADD3 UR4, UR8, 0x2, URZ ;  /* 0x0000000208047890 */ /* 0x000fe4000fffe03f */
[----:B------:R-:W-:Y:S01]  /*1ba0*/  UIADD3 UR6, UR9, 0x2, URZ ;  /* 0x0000000209067890 */ /* 0x000fe2000fffe03f */
[----:B------:R-:W-:Y:S01]  /*1bb0*/  UMOV UR5, 0x40000040 ;  /* 0x4000004000057882 */ /* 0x000fe20000000000 */
[----:B------:R-:W-:Y:S01]  /*1bc0*/  UMOV UR7, 0x40000040 ;  /* 0x4000004000077882 */ /* 0x000fe20000000000 */
[----:B------:R-:W-:-:S02]  /*1bd0*/  WARPGROUP.DEPBAR.LE gsb0, 0x0 ;  /* 0x00008000000079c5 */ /* 0x000fc40000010000 */
[----:B------:R-:W-:-:S06]  /*1be0*/  WARPGROUP.ARRIVE ;  /* 0x00000000000079c5 */ /* 0x000fcc0000000000 */
[----:B------:R-:W-:Y:S01]  /*1bf0*/  HGMMA.64x64x8.F32.TF32 R24, gdesc[UR4], R24, gsb0 ;  /* 0x04e00000041879f0 */ /* 0x000fe20008002818 */
[----:B------:R-:W-:Y:S02]  /*1c00*/  UIADD3 UR4, UR8, 0x4, URZ ;  /* 0x0000000408047890 */ /* 0x000fe4000fffe03f */
[----:B------:R-:W-:Y:S01]  /*1c10*/  UIADD3 UR6, UR9, 0x4, URZ ;  /* 0x0000000409067890 */ /* 0x000fe2000fffe03f */
[----:B------:R-:W-:Y:S01]  /*1c20*/  UMOV UR5, 0x40000040 ;  /* 0x4000004000057882 */ /* 0x000fe20000000000 */
[----:B------:R-:W-:Y:S01]  /*1c30*/  UMOV UR7, 0x40000040 ;  /* 0x4000004000077882 */ /* 0x000fe20000000000 */
[----:B------:R-:W-:Y:S02]  /*1c40*/  WARPGROUP.DEPBAR.LE gsb0, 0x0 ;  /* 0x00008000000079c5 */ /* 0x000fe40000010000 */
        /* <DEDUP_REMOVED lines=8> */
[----:B------:R-:W-:Y:S03]  /*1cd0*/  HGMMA.64x64x8.F32.TF32 R24, gdesc[UR4], R24, gsb0 ;  /* 0x04e00000041879f0 */ /* 0x000fe60008002818 */
[----:B------:R-:W-:Y:S02]  /*1ce0*/  WARPGROUP.DEPBAR.LE gsb0, 0x0 ;  /* 0x00008000000079c5 */ /* 0x000fe40000010000 */
[----:B------:R-:W-:Y:S05]  /*1cf0*/  @!P1 BRA `(.L_x_26) ;  /* 0x0000000400149947 */ /* 0x000fea0003800000 */
[----:B------:R-:W-:Y:S01]  /*1d00*/  UIADD3 UR4, UR38, 0x1, URZ ;  /* 0x0000000126047890 */ /* 0x000fe2000fffe03f */
[----:B------:R-:W-:Y:S02]  /*1d10*/  IMAD.U32 R0, RZ, RZ, UR43 ;  /* 0x0000002bff007e24 */ /* 0x000fe4000f8e00ff */
[----:B------:R-:W-:Y:S01]  /*1d20*/  IMAD.U32 R3, RZ, RZ, UR38 ;  /* 0x00000026ff037e24 */ /* 0x000fe2000f8e00ff */
[----:B------:R-:W-:-:S04]  /*1d30*/  UISETP.NE.AND UP0, UPT, UR4, 0xe, UPT ;  /* 0x0000000e0400788c */ /* 0x000fc8000bf05270 */
[----:B------:R-:W-:Y:S02]  /*1d40*/  USEL UR5, URZ, 0x1, UP0 ;  /* 0x000000013f057887 */ /* 0x000fe40008000000 */
[----:B------:R-:W-:Y:S02]  /*1d50*/  USEL UR8, UR4, URZ, UP0 ;  /* 0x0000003f04087287 */ /* 0x000fe40008000000 */
[----:B------:R-:W-:-:S06]  /*1d60*/  ULOP3.LUT UR5, UR39, UR5, URZ, 0x3c, !UPT ;  /* 0x0000000527057292 */ /* 0x000fcc000f8e3c3f */
[----:B------:R-:W-:-:S07]  /*1d70*/  IMAD.U32 R6, RZ, RZ, UR5 ;  /* 0x00000005ff067e24 */ /* 0x000fce000f8e00ff */
.L_x_33:
[----:B------:R-:W-:Y:S05]  /*1d80*/  @!P0 BRA `(.L_x_27) ;  /* 0x0000000000048947 */ /* 0x000fea0003800000 */
[----:B------:R-:W-:Y:S01]  /*1d90*/  BPT.TRAP 0x1 ;  /* 0x000000040000795c */ /* 0x000fe20000300000 */
.L_x_27:
[----:B------:R-:W-:Y:S01]  /*1da0*/  ULEA UR4, UR8, UR41, 0x3 ;  /* 0x0000002908047291 */ /* 0x000fe2000f8e183f */
[----:B------:R-:W-:-:S08]  /*1db0*/  SHF.L.U32 R4, R6, 0x1f, RZ ;  /* 0x0000001f06047819 */ /* 0x000fd000000006ff */
[----:B------:R1:W2:Y:S01]  /*1dc0*/  SYNCS.PHASECHK.TRANS64.TRYWAIT P1, [UR4], R4 ;  /* 0x00000004ff0075a7 */ /* 0x0002a20008020144 */
[----:B------:R-:W-:Y:S05]  /*1dd0*/  @!P0 BRA `(.L_x_28) ;  /* 0x0000000000048947 */ /* 0x000fea0003800000 */
[----:B------:R-:W-:Y:S01]  /*1de0*/  BPT.TRAP 0x1 ;  /* 0x000000040000795c */ /* 0x000fe20000300000 */
.L_x_28:
[----:B--2---:R-:W-:Y:S05]  /*1df0*/  @P1 BRA `(.L_x_29) ;  /* 0x0000000000081947 */ /* 0x004fea0003800000 */
[----:B------:R-:W2:Y:S02]  /*1e00*/  SYNCS.PHASECHK.TRANS64.TRYWAIT P1, [UR4], R4 ;  /* 0x00000004ff0075a7 */ /* 0x000ea40008020144 */
[----:B--2---:R-:W-:Y:S05]  /*1e10*/  @!P1 BRA `(.L_x_30) ;  /* 0x0000004400f89947 */ /* 0x004fea0003800000 */
.L_x_29:
[----:B------:R-:W-:Y:S01]  /*1e20*/  ULEA UR9, UR8, UR44, 0x9 ;  /* 0x0000002c08097291 */ /* 0x000fe2000f8e483f */
[----:B------:R-:W-:Y:S01]  /*1e30*/  WARPGROUP.ARRIVE ;  /* 0x00000000000079c5 */ /* 0x000fe20000000000 */
[----:B------:R-:W-:Y:S01]  /*1e40*/  ULEA UR10, UR8, UR45, 0x9 ;  /* 0x0000002d080a7291 */ /* 0x000fe2000f8e483f */
[----:B------:R-:W-:Y:S01]  /*1e50*/  UMOV UR5, 0x40000040 ;  /* 0x4000004000057882 */ /* 0x000fe20000000000 */
[----:B------:R-:W-:-:S03]  /*1e60*/  UMOV UR7, 0x40000040 ;  /* 0x4000004000077882 */ /* 0x000fc60000000000 */
[----:B------:R-:W-:Y:S02]  /*1e70*/  UMOV UR4, UR9 ;  /* 0x0000000900047c82 */ /* 0x000fe40008000000 */
[----:B------:R-:W-:Y:S02]  /*1e80*/  UMOV UR6, UR10 ;  /* 0x0000000a00067c82 */ /* 0x000fe40008000000 */
[----:B------:R-:W-:Y:S01]  /*1e90*/  HGMMA.64x64x8.F32.TF32 R24, gdesc[UR4], R24, gsb0 ;  /* 0x04e00000041879f0 */ /* 0x000fe20008002818 */
        /* <DEDUP_REMOVED lines=23> */
[----:B------:R-:W-:Y:S01]  /*2010*/  BPT.TRAP 0x1 ;  /* 0x000000040000795c */ /* 0x000fe20000300000 */
.L_x_31:
[----:B------:R-:W-:-:S13]  /*2020*/  ISETP.NE.AND P1, PT, R57, RZ, PT ;  /* 0x000000ff3900720c */ /* 0x000fda0003f25270 */
[----:B-12---:R-:W-:-:S05]  /*2030*/  @P1 LEA R4, R3, UR41, 0x3 ;  /* 0x0000002903041c11 */ /* 0x006fca000f8e18ff */
[----:B------:R-:W-:-:S05]  /*2040*/  @P1 VIADD R5, R4, 0x70 ;  /* 0x0000007004051836 */ /* 0x000fca0000000000 */
[----:B------:R-:W-:-:S04]  /*2050*/  @P1 PRMT R5, R56, 0x654, R5 ;  /* 0x0000065438051816 */ /* 0x000fc80000000005 */
[----:B------:R1:W-:Y:S01]  /*2060*/  @P1 SYNCS.ARRIVE.TRANS64.RED.A1T0 RZ, [R5+URZ], RZ ;  /* 0x000000ff05ff19a7 */ /* 0x0003e2000810043f */
[----:B------:R-:W-:-:S13]  /*2070*/  ISETP.GT.U32.AND P1, PT, R16, 0x1, PT ;  /* 0x000000011000780c */ /* 0x000fda0003f24070 */
[----:B-1----:R-:W-:Y:S05]  /*2080*/  @P1 BRA `(.L_x_32) ;  /* 0x0000000000041947 */ /* 0x002fea0003800000 */
[----:B------:R-:W-:Y:S01]  /*2090*/  BPT.TRAP 0x1 ;  /* 0x000000040000795c */ /* 0x000fe20000300000 */
.L_x_32:
[----:B------:R-:W-:Y:S01]  /*20a0*/  UIADD3 UR8, UR8, 0x1, URZ ;  /* 0x0000000108087890 */ /* 0x000fe2000fffe03f */
[C---:B------:R-:W-:Y:S01]  /*20b0*/  ISETP.GT.AND P2, PT, R0.reuse, 0x1, PT ;  /* 0x000000010000780c */ /* 0x040fe20003f44270 */
[----:B------:R-:W-:Y:S02]  /*20c0*/  VIADD R3, R3, 0x1 ;  /* 0x0000000103037836 */ /* 0x000fe40000000000 */
[----:B------:R-:W-:Y:S01]  /*20d0*/  UISETP.NE.AND UP0, UPT, UR8, 0xe, UPT ;  /* 0x0000000e0800788c */ /* 0x000fe2000bf05270 */
[----:B------:R-:W-:Y:S02]  /*20e0*/  VIADD R0, R0, 0xffffffff ;  /* 0xffffffff00007836 */ /* 0x000fe40000000000 */
[C---:B------:R-:W-:Y:S01]  /*20f0*/  ISETP.NE.AND P1, PT, R3.reuse, 0xe, PT ;  /* 0x0000000e0300780c */ /* 0x040fe20003f25270 */
[----:B------:R-:W-:Y:S02]  /*2100*/  USEL UR4, URZ, 0x1, UP0 ;  /* 0x000000013f047887 */ /* 0x000fe40008000000 */
[----:B------:R-:W-:Y:S01]  /*2110*/  USEL UR8, UR8, URZ, UP0 ;  /* 0x0000003f08087287 */ /* 0x000fe20008000000 */
[----:B------:R-:W-:-:S03]  /*2120*/  SEL R3, R3, RZ, P1 ;  /* 0x000000ff03037207 */ /* 0x000fc60000800000 */
[----:B------:R-:W-:Y:S01]  /*2130*/  LOP3.LUT R6, R6, UR4, RZ, 0x3c, !PT ;  /* 0x0000000406067c12 */ /* 0x000fe2000f8e3cff */
[----:B------:R-:W-:Y:S07]  /*2140*/  @P2 BRA `(.L_x_33) ;  /* 0xfffffffc000c2947 */ /* 0x000fee000383ffff */
.L_x_26:
[----:B------:R-:W1:Y:S01]  /*2150*/  LDC R0, c[0x0][0x28c] ;  /* 0x0000a300ff007b82 */ /* 0x000e620000000800 */
[----:B------:R2:W-:Y:S01]  /*2160*/  SYNCS.ARRIVE.TRANS64.A1T0 RZ, [R64+UR47], RZ ;  /* 0x000000ff40ff79a7 */ /* 0x0005e2000810002f */
[----:B-1----:R-:W-:-:S13]  /*2170*/  ISETP.GE.AND P1, PT, R0, 0x1, PT ;  /* 0x000000010000780c */ /* 0x002fda0003f26270 */
[----:B--2---:R-:W-:Y:S05]  /*2180*/  @!P1 BRA `(.L_x_34) ;  /* 0x00000000004c9947 */ /* 0x004fea0003800000 */
[----:B------:R-:W-:Y:S05]  /*2190*/  @!P0 BRA `(.L_x_35) ;  /* 0x0000000000048947 */ /* 0x000fea0003800000 */
[----:B------:R-:W-:Y:S01]  /*21a0*/  BPT.TRAP 0x1 ;  /* 0x000000040000795c */ /* 0x000fe20000300000 */
.L_x_35:
[----:B------:R-:W-:Y:S01]  /*21b0*/  ISETP.NE.AND P0, PT, R57, RZ, PT ;  /* 0x000000ff3900720c */ /* 0x000fe20003f05270 */
[----:B------:R-:W-:Y:S01]  /*21c0*/  BSSY B0, `(.L_x_36) ;  /* 0x000000d000007945 */ /* 0x000fe20003800000 */
[----:B------:R-:W-:-:S11]  /*21d0*/  ISETP.GT.U32.AND P1, PT, R16, 0x1, PT ;  /* 0x000000011000780c */ /* 0x000fd60003f24070 */
[----:B------:R-:W-:Y:S05]  /*21e0*/  @!P0 BRA `(.L_x_37) ;  /* 0x0000000000288947 */ /* 0x000fea0003800000 */
[----:B------:R-:W-:-:S04]  /*21f0*/  UIADD3 UR6, UR43, UR38, URZ ;  /* 0x000000262b067290 */ /* 0x000fc8000fffe03f */
[----:B------:R-:W-:-:S04]  /*2200*/  USHF.R.U32.HI UR4, URZ, 0x1, UR6 ;  /* 0x000000013f047899 */ /* 0x000fc80008011606 */
[----:B------:R-:W-:-:S04]  /*2210*/  UIMAD.WIDE.U32 UR4, UR4, -0x6db6db6d, URZ ;  /* 0x92492493040478a5 */ /* 0x000fc8000f8e003f */
[----:B------:R-:W-:-:S04]  /*2220*/  USHF.R.U32.HI UR4, URZ, 0x2, UR5 ;  /* 0x000000023f047899 */ /* 0x000fc80008011605 */
[----:B------:R-:W-:-:S04]  /*2230*/  UIMAD UR6, UR4, -0xe, UR6 ;  /* 0xfffffff2040678a4 */ /* 0x000fc8000f8e0206 */
[----:B------:R-:W-:-:S04]  /*2240*/  ULEA UR6, UR6, UR41, 0x3 ;  /* 0x0000002906067291 */ /* 0x000fc8000f8e183f */
[----:B------:R-:W-:-:S06]  /*2250*/  UIADD3 UR6, UR6, 0x70, URZ ;  /* 0x0000007006067890 */ /* 0x000fcc000fffe03f */
[----:B------:R-:W-:-:S05]  /*2260*/  IMAD.U32 R3, RZ, RZ, UR6 ;  /* 0x00000006ff037e24 */ /* 0x000fca000f8e00ff */
[----:B------:R-:W-:-:S04]  /*2270*/  PRMT R0, R56, 0x654, R3 ;  /* 0x0000065438007816 */ /* 0x000fc80000000003 */
[----:B------:R1:W-:Y:S03]  /*2280*/  SYNCS.ARRIVE.TRANS64.RED.A1T0 RZ, [R0+URZ], RZ ;  /* 0x000000ff00ff79a7 */ /* 0x0003e6000810043f */
.L_x_37:
[----:B------:R-:W-:Y:S05]  /*2290*/  BSYNC B0 ;  /* 0x0000000000007941 */ /* 0x000fea0003800000 */
.L_x_36:
[----:B------:R-:W-:Y:S05]  /*22a0*/  @P1 BRA `(.L_x_34) ;  /* 0x0000000000041947 */ /* 0x000fea0003800000 */
[----:B------:R-:W-:Y:S01]  /*22b0*/  BPT.TRAP 0x1 ;  /* 0x000000040000795c */ /* 0x000fe20000300000 */
.L_x_34:
[----:B-1----:R-:W-:Y:S01]  /*22c0*/  SHF.L.U32 R0, R73, 0x1f, RZ ;  /* 0x0000001f49007819 */ /* 0x002fe200000006ff */
[----:B------:R-:W-:Y:S01]  /*22d0*/  UIADD3 UR38, UR46, UR38, URZ ;  /* 0x000000262e267290 */ /* 0x000fe2000fffe03f */
[----:B------:R-:W1:Y:S01]  /*22e0*/  LDC R7, c[0x0][0x288] ;  /* 0x0000a200ff077b82 */ /* 0x000e620000000800 */
[----:B------:R-:W-:Y:S01]  /*22f0*/  UISETP.GE.U32.AND UP1, UPT, UR46, 0xe, UPT ;  /* 0x0000000e2e00788c */ /* 0x000fe2000bf26070 */
[----:B------:R-:W-:Y:S01]  /*2300*/  IMAD.SHL.U32 R8, R62, 0x2, RZ ;  /* 0x000000023e087824 */ /* 0x000fe200078e00ff */
[----:B------:R-:W-:Y:S02]  /*2310*/  UISETP.GT.U32.AND UP0, UPT, UR38, 0xd, UPT ;  /* 0x0000000d2600788c */ /* 0x000fe4000bf04070 */
[----:B------:R-:W-:Y:S02]  /*2320*/  USHF.R.U32.HI UR4, URZ, 0x1, UR38 ;  /* 0x000000013f047899 */ /* 0x000fe40008011626 */
[----:B------:R-:W-:Y:S01]  /*2330*/  UISETP.LT.U32.AND UP0, UPT, UR46, 0xe, UP0 ;  /* 0x0000000e2e00788c */ /* 0x000fe20008701070 */
[----:B------:R-:W2:Y:S01]  /*2340*/  SYNCS.PHASECHK.TRANS64.TRYWAIT P0, [R63+UR42+0x10], R0 ;  /* 0x000010003f0075a7 */ /* 0x000ea2000800016a */
[----:B------:R-:W-:Y:S01]  /*2350*/  UIMAD.WIDE.U32 UR4, UR4, -0x6db6db6d, URZ ;  /* 0x92492493040478a5 */ /* 0x000fe2000f8e003f */
[----:B------:R-:W-:Y:S01]  /*2360*/  SHF.R.S32.HI R9, RZ, 0x1f, R8 ;  /* 0x0000001fff097819 */ /* 0x000fe20000011408 */
[----:B------:R-:W-:-:S02]  /*2370*/  USEL UR6, URZ, 0x1, !UP0 ;  /* 0x000000013f067887 */ /* 0x000fc4000c000000 */
[----:B------:R-:W-:Y:S02]  /*2380*/  USHF.R.U32.HI UR4, URZ, 0x2, UR5 ;  /* 0x000000023f047899 */ /* 0x000fe40008011605 */
[----:B------:R-:W-:Y:S02]  /*2390*/  ULOP3.LUT UR39, UR39, UR6, URZ, 0x3c, !UPT ;  /* 0x0000000627277292 */ /* 0x000fe4000f8e3c3f */
[----:B------:R-:W-:Y:S02]  /*23a0*/  UIMAD UR38, UR4, -0xe, UR38 ;  /* 0xfffffff2042678a4 */ /* 0x000fe4000f8e0226 */
[----:B------:R-:W-:Y:S01]  /*23b0*/  @UP1 ULOP3.LUT UR39, UR39, 0x1, UR4, 0x78, !UPT ;  /* 0x0000000127271892 */ /* 0x000fe2000f8e7804 */
[----:B-12---:R-:W-:Y:S11]  /*23c0*/  @!P0 BRA `(.L_x_38) ;  /* 0x0000004000a48947 */ /* 0x006ff60003800000 */
.L_x_138:
[----:B-1----:R-:W-:Y:S01]  /*23d0*/  IMAD.SHL.U32 R0, R19, 0x40, RZ ;  /* 0x0000004013007824 */ /* 0x002fe200078e00ff */
[----:B------:R-:W-:Y:S01]  /*23e0*/  ULDC UR6, c[0x0][0x284] ;  /* 0x0000a10000067ab9 */ /* 0x000fe20000000800 */
[----:B------:R-:W-:Y:S01]  /*23f0*/  IMAD.SHL.U32 R14, R22, 0x40, RZ ;  /* 0x00000040160e7824 */ /* 0x000fe200078e00ff */
[----:B------:R-:W-:Y:S01]  /*2400*/  SHF.R.S32.HI R11, RZ, 0x1f, R2 ;  /* 0x0000001fff0b7819 */ /* 0x000fe20000011402 */
[----:B------:R-:W-:Y:S01]  /*2410*/  ULDC.64 UR4, c[0x0][0x5d0] ;  /* 0x0001740000047ab9 */ /* 0x000fe20000000a00 */
[----:B------:R-:W-:Y:S01]  /*2420*/  ISETP.GE.AND P0, PT, R0, UR6, PT ;  /* 0x0000000600007c0c */ /* 0x000fe2000bf06270 */
[----:B------:R-:W-:Y:S01]  /*2430*/  IMAD.WIDE.U32 R4, R2, UR4, R8 ;  /* 0x0000000402047c25 */ /* 0x000fe2000f8e0008 */
[----:B------:R-:W-:Y:S02]  /*2440*/  SHF.R.S32.HI R15, RZ, 0x1f, R14 ;  /* 0x0000001fff0f7819 */ /* 0x000fe4000001140e */
[C---:B------:R-:W-:Y:S01]  /*2450*/  ISETP.GE.OR P0, PT, R14.reuse, R7, P0 ;  /* 0x000000070e00720c */ /* 0x040fe20000706670 */
[----:B------:R-:W-:Y:S01]  /*2460*/  IMAD R3, R11, UR4, RZ ;  /* 0x000000040b037c24 */ /* 0x000fe2000f8e02ff */
[----:B------:R-:W-:-:S03]  /*2470*/  IADD3 R4, P1, R14, R4, RZ ;  /* 0x000000040e047210 */ /* 0x000fc60007f3e0ff */
[----:B------:R-:W-:-:S05]  /*2480*/  IMAD R3, R2, UR5, R3 ;  /* 0x0000000502037c24 */ /* 0x000fca000f8e0203 */
[----:B------:R-:W-:-:S03]  /*2490*/  IADD3.X R5, R15, R5, R3, P1, !PT ;  /* 0x000000050f057210 */ /* 0x000fc60000ffe403 */
[----:B------:R-:W-:Y:S05]  /*24a0*/  @P0 BRA `(.L_x_39) ;  /* 0x0000002000a80947 */ /* 0x000fea0003800000 */
[----:B------:R-:W1:Y:S01]  /*24b0*/  LDC.64 R76, c[0x0][0x5c8] ;  /* 0x00017200ff4c7b82 */ /* 0x000e620000000a00 */
[----:B-----5:R-:W-:Y:S01]  /*24c0*/  FSETP.NEU.AND P0, PT, R59, RZ, PT ;  /* 0x000000ff3b00720b */ /* 0x020fe20003f0d000 */
[----:B------:R-:W-:Y:S01]  /*24d0*/  IMAD R3, R62, -0x2, R7 ;  /* 0xfffffffe3e037824 */ /* 0x000fe200078e0207 */
[----:B------:R-:W-:Y:S01]  /*24e0*/  BSSY B0, `(.L_x_39) ;  /* 0x0000226000007945 */ /* 0x000fe20003800000 */
[----:B------:R-:W-:-:S04]  /*24f0*/  IMAD.WIDE R68, R19, 0x40, R60 ;  /* 0x0000004013447825 */ /* 0x000fc800078e023c */
[----:B------:R-:W-:Y:S02]  /*2500*/  IMAD.IADD R3, R3, 0x1, -R14 ;  /* 0x0000000103037824 */ /* 0x000fe400078e0a0e */
[----:B------:R-:W-:-:S03]  /*2510*/  IMAD.IADD R0, R67, 0x1, -R0 ;  /* 0x0000000143007824 */ /* 0x000fc600078e0a00 */
[----:B------:R-:W-:-:S04]  /*2520*/  ISETP.GT.AND P1, PT, R3, RZ, PT ;  /* 0x000000ff0300720c */ /* 0x000fc80003f24270 */
[----:B------:R-:W-:Y:S01]  /*2530*/  ISETP.GT.AND P2, PT, R0, RZ, P1 ;  /* 0x000000ff0000720c */ /* 0x000fe20000f44270 */
[-C--:B-1----:R-:W-:Y:S02]  /*2540*/  IMAD R6, R69, R76.reuse, RZ ;  /* 0x0000004c45067224 */ /* 0x082fe400078e02ff */
[----:B------:R-:W-:-:S04]  /*2550*/  IMAD.WIDE.U32 R70, R68, R76, R4 ;  /* 0x0000004c44467225 */ /* 0x000fc800078e0004 */
[----:B------:R-:W-:-:S04]  /*2560*/  IMAD R5, R68, R77, R6 ;  /* 0x0000004d44057224 */ /* 0x000fc800078e0206 */
[----:B------:R-:W-:Y:S01]  /*2570*/  IMAD.IADD R7, R71, 0x1, R5 ;  /* 0x0000000147077824 */ /* 0x000fe200078e0205 */
[----:B------:R-:W-:Y:S06]  /*2580*/  @!P0 BRA `(.L_x_40) ;  /* 0x0000001400dc8947 */ /* 0x000fec0003800000 */
[----:B------:R-:W1:Y:S01]  /*2590*/  LDC.64 R74, c[0x0][0x5b8] ;  /* 0x00016e00ff4a7b82 */ /* 0x000e620000000a00 */
[----:B------:R-:W-:-:S07]  /*25a0*/  ULDC.64 UR4, c[0x0][0x5c0] ;  /* 0x0001700000047ab9 */ /* 0x000fce0000000a00 */
[----:B------:R-:W2:Y:S08]  /*25b0*/  LDC.64 R78, c[0x0][0x5b0] ;  /* 0x00016c00ff4e7b82 */ /* 0x000eb00000000a00 */
[----:B------:R-:W0:Y:S01]  /*25c0*/  LDC.64 R80, c[0x0][0x5a8] ;  /* 0x00016a00ff507b82 */ /* 0x000e220000000a00 */
[-C--:B-1----:R-:W-:Y:S02]  /*25d0*/  IMAD R6, R11, R74.reuse, RZ ;  /* 0x0000004a0b067224 */ /* 0x082fe400078e02ff */
[----:B------:R-:W-:-:S04]  /*25e0*/  IMAD.WIDE.U32 R4, R2, R74, R8 ;  /* 0x0000004a02047225 */ /* 0x000fc800078e0008 */
[----:B------:R-:W-:Y:S01]  /*25f0*/  IMAD R71, R2, R75, R6 ;  /* 0x0000004b02477224 */ /* 0x000fe200078e0206 */
[----:B------:R-:W-:Y:S01]  /*2600*/  IADD3 R10, P0, R14, R4, RZ ;  /* 0x000000040e0a7210 */ /* 0x000fe20007f1e0ff */
[----:B--2---:R-:W-:-:S03]  /*2610*/  IMAD R4, R69, R78, RZ ;  /* 0x0000004e45047224 */ /* 0x004fc600078e02ff */
[----:B------:R-:W-:Y:S01]  /*2620*/  IADD3.X R11, R15, R5, R71, P0, !PT ;  /* 0x000000050f0b7210 */ /* 0x000fe200007fe447 */
[C---:B------:R-:W-:Y:S02]  /*2630*/  IMAD R75, R68.reuse, R79, R4 ;  /* 0x0000004f444b7224 */ /* 0x040fe400078e0204 */
[----:B------:R-:W-:-:S04]  /*2640*/  IMAD.WIDE.U32 R4, R68, R78, R10 ;  /* 0x0000004e44047225 */ /* 0x000fc800078e000a */
[----:B------:R-:W-:Y:S01]  /*2650*/  IMAD.IADD R5, R5, 0x1, R75 ;  /* 0x0000000105057824 */ /* 0x000fe200078e024b */
[----:B0-----:R-:W-:-:S04]  /*2660*/  LEA R12, P0, R4, R80, 0x2 ;  /* 0x00000050040c7211 */ /* 0x001fc800078010ff */
[----:B------:R-:W-:-:S05]  /*2670*/  LEA.HI.X R13, R4, R81, R5, 0x2, P0 ;  /* 0x00000051040d7211 */ /* 0x000fca00000f1405 */
[----:B------:R0:W2:Y:S01]  /*2680*/  @P2 LDG.E.LTC128B R19, desc[UR36][R12.64] ;  /* 0x000000240c132981 */ /* 0x0000a2000c1e1920 */
[----:B------:R-:W-:Y:S01]  /*2690*/  IMAD.WIDE.U32 R4, R68, R78, R14 ;  /* 0x0000004e44047225 */ /* 0x000fe200078e000e */
[----:B------:R-:W-:Y:S01]  /*26a0*/  LEA R6, P3, R70, UR4, 0x2 ;  /* 0x0000000446067c11 */ /* 0x000fe2000f8610ff */
[----:B------:R-:W-:Y:S01]  /*26b0*/  BSSY B1, `(.L_x_41) ;  /* 0x0000014000017945 */ /* 0x000fe20003800000 */
[----:B------:R-:W-:Y:S02]  /*26c0*/  IADD3 R20, P0, R8, R4, RZ ;  /* 0x0000000408147210 */ /* 0x000fe40007f1e0ff */
[----:B------:R-:W-:Y:S02]  /*26d0*/  LEA.HI.X R7, R70, UR5, R7, 0x2, P3 ;  /* 0x0000000546077c11 */ /* 0x000fe400098f1407 */
[----:B------:R-:W-:Y:S01]  /*26e0*/  IADD3.X R21, R9, R75, R5, P0, !PT ;  /* 0x0000004b09157210 */ /* 0x000fe200007fe405 */
[----:B0-----:R-:W-:Y:S01]  /*26f0*/  IMAD.SHL.U32 R12, R78, 0x8, RZ ;  /* 0x000000084e0c7824 */ /* 0x001fe200078e00ff */
[----:B------:R-:W-:-:S02]  /*2700*/  ISETP.GT.AND P0, PT, R3, 0x1, PT ;  /* 0x000000010300780c */ /* 0x000fc40003f04270 */
[----:B------:R-:W-:Y:S01]  /*2710*/  SHF.L.U64.HI R13, R78, 0x3, R79 ;  /* 0x000000034e0d7819 */ /* 0x000fe2000001024f */
[----:B------:R-:W-:Y:S01]  /*2720*/  IMAD.WIDE.U32 R20, R2, R74, R20 ;  /* 0x0000004a02147225 */ /* 0x000fe200078e0014 */
[----:B------:R-:W-:-:S03]  /*2730*/  ISETP.GT.AND P3, PT, R0, RZ, P0 ;  /* 0x000000ff0000720c */ /* 0x000fc60000764270 */
[----:B------:R-:W-:Y:S01]  /*2740*/  IMAD.WIDE.U32 R68, R68, R78, R12 ;  /* 0x0000004e44447225 */ /* 0x000fe200078e000c */
[----:B--2---:R-:W-:-:S05]  /*2750*/  LOP3.LUT R4, R19, 0xffffe000, RZ, 0xc0, !PT ;  /* 0xffffe00013047812 */ /* 0x004fca00078ec0ff */
[----:B------:R-:W-:Y:S01]  /*2760*/  FMUL R5, R4, R59 ;  /* 0x0000003b04057220 */ /* 0x000fe20000400000 */
[----:B------:R-:W-:-:S03]  /*2770*/  LEA R4, P4, R20, R80, 0x2 ;  /* 0x0000005014047211 */ /* 0x000fc600078810ff */
[----:B------:R-:W-:Y:S01]  /*2780*/  FFMA R83, R24, R58, R5 ;  /* 0x0000003a18537223 */ /* 0x000fe20000000005 */
[----:B------:R-:W-:-:S04]  /*2790*/  IMAD.IADD R5, R71, 0x1, R21 ;  /* 0x0000000147057824 */ /* 0x000fc800078e0215 */
[----:B------:R-:W-:Y:S02]  /*27a0*/  F2FP.TF32.F32.PACK_B R83, R83 ;  /* 0x00000053ff53723e */ /* 0x000fe400024050ff */
[----:B------:R-:W-:-:S03]  /*27b0*/  LEA.HI.X R5, R20, R81, R5, 0x2, P4 ;  /* 0x0000005114057211 */ /* 0x000fc600020f1405 */
[----:B------:R0:W-:Y:S01]  /*27c0*/  @P2 STG.E desc[UR36][R6.64], R83 ;  /* 0x0000005306002986 */ /* 0x0001e2000c101924 */
[----:B------:R-:W-:Y:S05]  /*27d0*/  @!P3 BRA `(.L_x_42) ;  /* 0x000000000004b947 */ /* 0x000fea0003800000 */
[----:B------:R1:W5:Y:S02]  /*27e0*/  LDG.E.LTC128B R19, desc[UR36][R4.64+0x4] ;  /* 0x0000042404137981 */ /* 0x000364000c1e1920 */
.L_x_42:
[----:B------:R-:W-:Y:S05]  /*27f0*/  BSYNC B1 ;  /* 0x0000000000017941 */ /* 0x000fea0003800000 */
.L_x_41:
[----:B-----5:R-:W-:Y:S01]  /*2800*/  LOP3.LUT R12, R19, 0xffffe000, RZ, 0xc0, !PT ;  /* 0xffffe000130c7812 */ /* 0x020fe200078ec0ff */
[----:B------:R-:W-:Y:S01]  /*2810*/  IMAD.IADD R75, R75, 0x1, R69 ;  /* 0x000000014b4b7824 */ /* 0x000fe200078e0245 */
[----:B------:R-:W-:Y:S02]  /*2820*/  IADD3 R10, P2, R10, R68, RZ ;  /* 0x000000440a0a7210 */ /* 0x000fe40007f5e0ff */
[----:B------:R-:W-:Y:S01]  /*2830*/  ISETP.GT.AND P1, PT, R0, 0x8, P1 ;  /* 0x000000080000780c */ /* 0x000fe20000f24270 */
[----:B------:R-:W-:Y:S02]  /*2840*/  FMUL R12, R12, R59 ;  /* 0x0000003b0c0c7220 */ /* 0x000fe40000400000 */
[----:B------:R-:W-:Y:S02]  /*2850*/  IMAD.X R11, R75, 0x1, R11, P2 ;  /* 0x000000014b0b7824 */ /* 0x000fe400010e060b */
[----:B------:R-:W-:Y:S01]  /*2860*/  FFMA R25, R25, R58, R12 ;  /* 0x0000003a19197223 */ /* 0x000fe2000000000c */
[----:B------:R-:W-:-:S04]  /*2870*/  LEA R12, P2, R10, R80, 0x2 ;  /* 0x000000500a0c7211 */ /* 0x000fc800078410ff */
[----:B------:R-:W-:Y:S02]  /*2880*/  F2FP.TF32.F32.PACK_B R25, R25 ;  /* 0x00000019ff19723e */ /* 0x000fe400024050ff */
[----:B------:R-:W-:-:S03]  /*2890*/  LEA.HI.X R13, R10, R81, R11, 0x2, P2 ;  /* 0x000000510a0d7211 */ /* 0x000fc600010f140b */
[----:B------:R2:W-:Y:S04]  /*28a0*/  @P3 STG.E desc[UR36][R6.64+0x4], R25 ;  /* 0x0000041906003986 */ /* 0x0005e8000c101924 */
[----:B------:R-:W3:Y:S01]  /*28b0*/  @P1 LDG.E.LTC128B R19, desc[UR36][R12.64] ;  /* 0x000000240c131981 */ /* 0x000ee2000c1e1920 */
[----:B------:R-:W-:Y:S01]  /*28c0*/  IADD3 R14, P2, P3, R8, R68, R14 ;  /* 0x00000044080e7210 */ /* 0x000fe20007b5e00e */
[----:B------:R-:W-:Y:S01]  /*28d0*/  BSSY B1, `(.L_x_43) ;  /* 0x0000011000017945 */ /* 0x000fe20003800000 */
[C---:B------:R-:W-:Y:S02]  /*28e0*/  SHF.L.U64.HI R11, R76.reuse, 0x5, R77 ;  /* 0x000000054c0b7819 */ /* 0x040fe4000001024d */
[----:B------:R-:W-:Y:S02]  /*28f0*/  IADD3.X R15, R9, R75, R15, P2, P3 ;  /* 0x0000004b090f7210 */ /* 0x000fe400017e640f */
[----:B------:R-:W-:-:S02]  /*2900*/  LEA R10, P2, R76, R6, 0x5 ;  /* 0x000000064c0a7211 */ /* 0x000fc400078428ff */
[----:B------:R-:W-:Y:S01]  /*2910*/  ISETP.GT.AND P0, PT, R0, 0x8, P0 ;  /* 0x000000080000780c */ /* 0x000fe20000704270 */
[----:B------:R-:W-:-:S04]  /*2920*/  IMAD.WIDE.U32 R14, R2, R74, R14 ;  /* 0x0000004a020e7225 */ /* 0x000fc800078e000e */
[----:B------:R-:W-:Y:S02]  /*2930*/  IMAD.X R11, R11, 0x1, R7, P2 ;  /* 0x000000010b0b7824 */ /* 0x000fe400010e0607 */
[----:B------:R-:W-:Y:S01]  /*2940*/  IMAD.IADD R2, R71, 0x1, R15 ;  /* 0x0000000147027824 */ /* 0x000fe200078e020f */
[----:B---3--:R-:W-:-:S05]  /*2950*/  LOP3.LUT R8, R19, 0xffffe000, RZ, 0xc0, !PT ;  /* 0xffffe00013087812 */ /* 0x008fca00078ec0ff */
[----:B------:R-:W-:Y:S01]  /*2960*/  FMUL R9, R8, R59 ;  /* 0x0000003b08097220 */ /* 0x000fe20000400000 */
[----:B------:R-:W-:-:S03]  /*2970*/  LEA R8, P3, R14, R80, 0x2 ;  /* 0x000000500e087211 */ /* 0x000fc600078610ff */
[----:B------:R-:W-:Y:S01]  /*2980*/  FFMA R21, R26, R58, R9 ;  /* 0x0000003a1a157223 */ /* 0x000fe20000000009 */
[----:B------:R-:W-:-:S04]  /*2990*/  LEA.HI.X R9, R14, R81, R2, 0x2, P3 ;  /* 0x000000510e097211 */ /* 0x000fc800018f1402 */
[----:B------:R-:W-:-:S05]  /*29a0*/  F2FP.TF32.F32.PACK_B R21, R21 ;  /* 0x00000015ff15723e */ /* 0x000fca00024050ff */
[----:B------:R2:W-:Y:S01]  /*29b0*/  @P1 STG.E desc[UR36][R10.64], R21 ;  /* 0x000000150a001986 */ /* 0x0005e2000c101924 */
[----:B------:R-:W-:Y:S05]  /*29c0*/  @!P0 BRA `(.L_x_44) ;  /* 0x0000000000048947 */ /* 0x000fea0003800000 */
[----:B------:R3:W5:Y:S02]  /*29d0*/  LDG.E.LTC128B R19, desc[UR36][R8.64+0x4] ;  /* 0x0000042408137981 */ /* 0x000764000c1e1920 */
.L_x_44:
[----:B------:R-:W-:Y:S05]  /*29e0*/  BSYNC B1 ;  /* 0x0000000000017941 */ /* 0x000fea0003800000 */
.L_x_43:
[----:B-----5:R-:W-:Y:S01]  /*29f0*/  LOP3.LUT R2, R19, 0xffffe000, RZ, 0xc0, !PT ;  /* 0xffffe00013027812 */ /* 0x020fe200078ec0ff */
[----:B------:R-:W-:Y:S01]  /*2a00*/  BSSY B1, `(.L_x_45) ;  /* 0x0000009000017945 */ /* 0x000fe20003800000 */
[----:B------:R-:W-:-:S03]  /*2a10*/  ISETP.GT.AND P1, PT, R3, 0x8, PT ;  /* 0x000000080300780c */ /* 0x000fc60003f24270 */
[----:B------:R-:W-:Y:S01]  /*2a20*/  FMUL R2, R2, R59 ;  /* 0x0000003b02027220 */ /* 0x000fe20000400000 */
[----:B------:R-:W-:-:S03]  /*2a30*/  ISETP.GT.AND P2, PT, R0, RZ, P1 ;  /* 0x000000ff0000720c */ /* 0x000fc60000f44270 */
[----:B------:R-:W-:-:S05]  /*2a40*/  FFMA R27, R27, R58, R2 ;  /* 0x0000003a1b1b7223 */ /* 0x000fca0000000002 */
[----:B------:R-:W-:-:S05]  /*2a50*/  F2FP.TF32.F32.PACK_B R27, R27 ;  /* 0x0000001bff1b723e */ /* 0x000fca00024050ff */
[----:B------:R4:W-:Y:S01]  /*2a60*/  @P0 STG.E desc[UR36][R10.64+0x4], R27 ;  /* 0x0000041b0a000986 */ /* 0x0009e2000c101924 */
[----:B------:R-:W-:Y:S05]  /*2a70*/  @!P2 BRA `(.L_x_46) ;  /* 0x000000000004a947 */ /* 0x000fea0003800000 */
[----:B------:R0:W5:Y:S02]  /*2a80*/  LDG.E.LTC128B R19, desc[UR36][R4.64+0x20] ;  /* 0x0000202404137981 */ /* 0x000164000c1e1920 */
.L_x_46:
[----:B------:R-:W-:Y:S05]  /*2a90*/  BSYNC B1 ;  /* 0x0000000000017941 */ /* 0x000fea0003800000 */
.L_x_45:
        /* <DEDUP_REMOVED lines=10> */
.L_x_48:
[----:B------:R-:W-:Y:S05]  /*2b40*/  BSYNC B1 ;  /* 0x0000000000017941 */ /* 0x000fea0003800000 */
.L_x_47:
[----:B-----5:R-:W-:Y:S01]  /*2b50*/  LOP3.LUT R2, R19, 0xffffe000, RZ, 0xc0, !PT ;  /* 0xffffe00013027812 */ /* 0x020fe200078ec0ff */
[----:B------:R-:W-:Y:S01]  /*2b60*/  BSSY B1, `(.L_x_49) ;  /* 0x0000008000017945 */ /* 0x000fe20003800000 */
[----:B------:R-:W-:-:S03]  /*2b70*/  ISETP.GT.AND P1, PT, R0, 0x8, P1 ;  /* 0x000000080000780c */ /* 0x000fc60000f24270 */
[----:B------:R-:W-:-:S04]  /*2b80*/  FMUL R2, R2, R59 ;  /* 0x0000003b02027220 */ /* 0x000fc80000400000 */
[----:B------:R-:W-:-:S05]  /*2b90*/  FFMA R29, R29, R58, R2 ;  /* 0x0000003a1d1d7223 */ /* 0x000fca0000000002 */
[----:B------:R-:W-:-:S05]  /*2ba0*/  F2FP.TF32.F32.PACK_B R29, R29 ;  /* 0x0000001dff1d723e */ /* 0x000fca00024050ff */
[----:B------:R0:W-:Y:S01]  /*2bb0*/  @P3 STG.E desc[UR36][R6.64+0x24], R29 ;  /* 0x0000241d06003986 */ /* 0x0001e2000c101924 */
[----:B------:R-:W-:Y:S05]  /*2bc0*/  @!P1 BRA `(.L_x_50) ;  /* 0x0000000000049947 */ /* 0x000fea0003800000 */
[----:B------:R0:W5:Y:S02]  /*2bd0*/  LDG.E.LTC128B R19, desc[UR36][R8.64+0x20] ;  /* 0x0000202408137981 */ /* 0x000164000c1e1920 */
.L_x_50:
[----:B------:R-:W-:Y:S05]  /*2be0*/  BSYNC B1 ;  /* 0x0000000000017941 */ /* 0x000fea0003800000 */
.L_x_49:
[----:B-----5:R-:W-:Y:S01]  /*2bf0*/  LOP3.LUT R2, R19, 0xffffe000, RZ, 0xc0, !PT ;  /* 0xffffe00013027812 */ /* 0x020fe200078ec0ff */
[----:B------:R-:W-:Y:S01]  /*2c00*/  BSSY B1, `(.L_x_51) ;  /* 0x0000008000017945 */ /* 0x000fe20003800000 */
[----:B------:R-:W-:-:S03]  /*2c10*/  ISETP.GT.AND P0, PT, R0, 0x8, P0 ;  /* 0x000000080000780c */ /* 0x000fc60000704270 */
[----:B0-----:R-:W-:-:S04]  /*2c20*/  FMUL R13, R2, R59 ;  /* 0x0000003b020d7220 */ /* 0x001fc80000400000 */
[----:B------:R-:W-:-:S05]  /*2c30*/  FFMA R13, R30, R58, R13 ;  /* 0x0000003a1e0d7223 */ /* 0x000fca000000000d */
[----:B------:R-:W-:-:S05]  /*2c40*/  F2FP.TF32.F32.PACK_B R13, R13 ;  /* 0x0000000dff0d723e */ /* 0x000fca00024050ff */
[----:B------:R0:W-:Y:S01]  /*2c50*/  @P1 STG.E desc[UR36][R10.64+0x20], R13 ;  /* 0x0000200d0a001986 */ /* 0x0001e2000c101924 */
[----:B------:R-:W-:Y:S05]  /*2c60*/  @!P0 BRA `(.L_x_52) ;  /* 0x0000000000048947 */ /* 0x000fea0003800000 */
[----:B------:R0:W5:Y:S02]  /*2c70*/  LDG.E.LTC128B R19, desc[UR36][R8.64+0x24] ;  /* 0x0000242408137981 */ /* 0x000164000c1e1920 */
.L_x_52:
[----:B------:R-:W-:Y:S05]  /*2c80*/  BSYNC B1 ;  /* 0x0000000000017941 */ /* 0x000fea0003800000 */
.L_x_51:
        /* <DEDUP_REMOVED lines=10> */
.L_x_54:
[----:B------:R-:W-:Y:S05]  /*2d30*/  BSYNC B1 ;  /* 0x0000000000017941 */ /* 0x000fea0003800000 */
.L_x_53:
[----:B-----5:R-:W-:Y:S01]  /*2d40*/  LOP3.LUT R2, R19, 0xffffe000, RZ, 0xc0, !PT ;  /* 0xffffe00013027812 */ /* 0x020fe200078ec0ff */
[----:B------:R-:W-:Y:S01]  /*2d50*/  BSSY B1, `(.L_x_55) ;  /* 0x0000009000017945 */ /* 0x000fe20003800000 */
[----:B------:R-:W-:-:S03]  /*2d60*/  ISETP.GT.AND P0, PT, R3, 0x11, PT ;  /* 0x000000110300780c */ /* 0x000fc60003f04270 */
[----:B0-----:R-:W-:Y:S01]  /*2d70*/  FMUL R13, R2, R59 ;  /* 0x0000003b020d7220 */ /* 0x001fe20000400000 */
[----:B------:R-:W-:-:S03]  /*2d80*/  ISETP.GT.AND P3, PT, R0, RZ, P0 ;  /* 0x000000ff0000720c */ /* 0x000fc60000764270 */
[----:B------:R-:W-:-:S05]  /*2d90*/  FFMA R13, R32, R58, R13 ;  /* 0x0000003a200d7223 */ /* 0x000fca000000000d */
[----:B------:R-:W-:-:S05]  /*2da0*/  F2FP.TF32.F32.PACK_B R13, R13 ;  /* 0x0000000dff0d723e */ /* 0x000fca00024050ff */
[----:B------:R0:W-:Y:S01]  /*2db0*/  @P2 STG.E desc[UR36][R6.64+0x40], R13 ;  /* 0x0000400d06002986 */ /* 0x0001e2000c101924 */
[----:B------:R-:W-:Y:S05]  /*2dc0*/  @!P3 BRA `(.L_x_56) ;  /* 0x000000000004b947 */ /* 0x000fea0003800000 */
[----:B------:R0:W5:Y:S02]  /*2dd0*/  LDG.E.LTC128B R19, desc[UR36][R4.64+0x44] ;  /* 0x0000442404137981 */ /* 0x000164000c1e1920 */
.L_x_56:
[----:B------:R-:W-:Y:S05]  /*2de0*/  BSYNC B1 ;  /* 0x0000000000017941 */ /* 0x000fea0003800000 */
.L_x_55:
        /* <DEDUP_REMOVED lines=9> */
.L_x_58:
[----:B------:R-:W-:Y:S05]  /*2e80*/  BSYNC B1 ;  /* 0x0000000000017941 */ /* 0x000fea0003800000 */
.L_x_57:
        /* <DEDUP_REMOVED lines=9> */
.L_x_60:
[----:B------:R-:W-:Y:S05]  /*2f20*/  BSYNC B1 ;  /* 0x0000000000017941 */ /* 0x000fea0003800000 */
.L_x_59:
        /* <DEDUP_REMOVED lines=10> */
.L_x_62:
[----:B------:R-:W-:Y:S05]  /*2fd0*/  BSYNC B1 ;  /* 0x0000000000017941 */ /* 0x000fea0003800000 */
.L_x_61:
        /* <DEDUP_REMOVED lines=10> */
.L_x_64:
[----:B------:R-:W-:Y:S05]  /*3080*/  BSYNC B1 ;  /* 0x0000000000017941 */ /* 0x000fea0003800000 */
.L_x_63:
        /* <DEDUP_REMOVED lines=9> */
.L_x_66:
[----:B------:R-:W-:Y:S05]  /*3120*/  BSYNC B1 ;  /* 0x0000000000017941 */ /* 0x000fea0003800000 */
.L_x_65:
        /* <DEDUP_REMOVED lines=9> */
.L_x_68:
[----:B------:R-:W-:Y:S05]  /*31c0*/  BSYNC B1 ;  /* 0x0000000000017941 */ /* 0x000fea0003800000 */
.L_x_67:
        /* <DEDUP_REMOVED lines=10> */
.L_x_70:
[----:B------:R-:W-:Y:S05]  /*3270*/  BSYNC B1 ;  /* 0x0000000000017941 */ /* 0x000fea0003800000 */
.L_x_69:
        /* <DEDUP_REMOVED lines=10> */
.L_x_72:
[----:B------:R-:W-:Y:S05]  /*3320*/  BSYNC B1 ;  /* 0x0000000000017941 */ /* 0x000fea0003800000 */
.L_x_71:
        /* <DEDUP_REMOVED lines=9> */
.L_x_74:
[----:B------:R-:W-:Y:S05]  /*33c0*/  BSYNC B1 ;  /* 0x0000000000017941 */ /* 0x000fea0003800000 */
.L_x_73:
        /* <DEDUP_REMOVED lines=9> */
.L_x_76:
[----:B------:R-:W-:Y:S05]  /*3460*/  BSYNC B1 ;  /* 0x0000000000017941 */ /* 0x000fea0003800000 */
.L_x_75:
        /* <DEDUP_REMOVED lines=10> */
.L_x_78:
[----:B------:R-:W-:Y:S05]  /*3510*/  BSYNC B1 ;  /* 0x0000000000017941 */ /* 0x000fea0003800000 */
.L_x_77:
        /* <DEDUP_REMOVED lines=10> */
.L_x_80:
[----:B------:R-:W-:Y:S05]  /*35c0*/  BSYNC B1 ;  /* 0x0000000000017941 */ /* 0x000fea0003800000 */
.L_x_79:
        /* <DEDUP_REMOVED lines=9> */
.L_x_82:
[----:B------:R-:W-:Y:S05]  /*3660*/  BSYNC B1 ;  /* 0x0000000000017941 */ /* 0x000fea0003800000 */
.L_x_81:
        /* <DEDUP_REMOVED lines=9> */
.L_x_84:
[----:B------:R-:W-:Y:S05]  /*3700*/  BSYNC B1 ;  /* 0x0000000000017941 */ /* 0x000fea0003800000 */
.L_x_83:
        /* <DEDUP_REMOVED lines=10> */
.L_x_86:
[----:B------:R-:W-:Y:S05]  /*37b0*/  BSYNC B1 ;  /* 0x0000000000017941 */ /* 0x000fea0003800000 */
.L_x_85:
        /* <DEDUP_REMOVED lines=10> */
.L_x_88:
[----:B------:R-:W-:Y:S05]  /*3860*/  BSYNC B1 ;  /* 0x0000000000017941 */ /* 0x000fea0003800000 */
.L_x_87:
        /* <DEDUP_REMOVED lines=9> */
.L_x_90:
[----:B------:R-:W-:Y:S05]  /*3900*/  BSYNC B1 ;  /* 0x0000000000017941 */ /* 0x000fea0003800000 */
.L_x_89:
        /* <DEDUP_REMOVED lines=9> */
.L_x_92:
[----:B------:R-:W-:Y:S05]  /*39a0*/  BSYNC B1 ;  /* 0x0000000000017941 */ /* 0x000fea0003800000 */
.L_x_91:
        /* <DEDUP_REMOVED lines=10> */
.L_x_94:
[----:B------:R-:W-:Y:S05]  /*3a50*/  BSYNC B1 ;  /* 0x0000000000017941 */ /* 0x000fea0003800000 */
.L_x_93:
[----:B-----5:R-:W-:Y:S01]  /*3a60*/  LOP3.LUT R2, R19, 0xffffe000, RZ, 0xc0, !PT ;  /* 0xffffe00013027812 */ /* 0x020fe200078ec0ff */
[----:B------:R-:W-:Y:S01]  /*3a70*/  BSSY B1, `(.L_x_95) ;  /* 0x000000b000017945 */ /* 0x000fe20003800000 */
[----:B------:R-:W-:Y:S01]  /*3a80*/  ISETP.GT.AND P0, PT, R3, 0x39, PT ;  /* 0x000000390300780c */ /* 0x000fe20003f04270 */
[----:B------:R-:W-:Y:S02]  /*3a90*/  @P2 IMAD.MOV.U32 R3, RZ, RZ, R7 ;  /* 0x000000ffff032224 */ /* 0x000fe400078e0007 */
[----:B0-----:R-:W-:Y:S01]  /*3aa0*/  FMUL R13, R2, R59 ;  /* 0x0000003b020d7220 */ /* 0x001fe20000400000 */
[----:B------:R-:W-:Y:S01]  /*3ab0*/  @P2 IMAD.MOV.U32 R2, RZ, RZ, R6 ;  /* 0x000000ffff022224 */ /* 0x000fe200078e0006 */
[----:B------:R-:W-:Y:S02]  /*3ac0*/  ISETP.GT.AND P3, PT, R0, RZ, P0 ;  /* 0x000000ff0000720c */ /* 0x000fe40000764270 */
[----:B------:R-:W-:-:S05]  /*3ad0*/  FFMA R13, R52, R58, R13 ;  /* 0x0000003a340d7223 */ /* 0x000fca000000000d */
[----:B------:R-:W-:-:S05]  /*3ae0*/  F2FP.TF32.F32.PACK_B R13, R13 ;  /* 0x0000000dff0d723e */ /* 0x000fca00024050ff */
[----:B------:R0:W-:Y:S01]  /*3af0*/  @P2 STG.E desc[UR36][R2.64+0xe0], R13 ;  /* 0x0000e00d02002986 */ /* 0x0001e2000c101924 */
[----:B------:R-:W-:Y:S05]  /*3b00*/  @!P3 BRA `(.L_x_96) ;  /* 0x000000000004b947 */ /* 0x000fea0003800000 */
[----:B------:R0:W5:Y:S02]  /*3b10*/  LDG.E.LTC128B R19, desc[UR36][R4.64+0xe4] ;  /* 0x0000e42404137981 */ /* 0x000164000c1e1920 */
.L_x_96:
[----:B------:R-:W-:Y:S05]  /*3b20*/  BSYNC B1 ;  /* 0x0000000000017941 */ /* 0x000fea0003800000 */
.L_x_95:
[----:B0----5:R-:W-:Y:S01]  /*3b30*/  LOP3.LUT R2, R19, 0xffffe000, RZ, 0xc0, !PT ;  /* 0xffffe00013027812 */ /* 0x021fe200078ec0ff */
        /* <DEDUP_REMOVED lines=8> */
.L_x_98:
[----:B------:R-:W-:Y:S05]  /*3bc0*/  BSYNC B1 ;  /* 0x0000000000017941 */ /* 0x000fea0003800000 */
.L_x_97:
[----:B-----5:R-:W-:Y:S01]  /*3bd0*/  LOP3.LUT R2, R19, 0xffffe000, RZ, 0xc0, !PT ;  /* 0xffffe00013027812 */ /* 0x020fe200078ec0ff */
[----:B------:R-:W-:Y:S01]  /*3be0*/  BSSY B1, `(.L_x_99) ;  /* 0x000000a000017945 */ /* 0x000fe20003800000 */
[----:B------:R-:W-:-:S03]  /*3bf0*/  ISETP.GT.AND P0, PT, R0, 0x8, P0 ;  /* 0x000000080000780c */ /* 0x000fc60000704270 */
[----:B------:R-:W-:Y:S01]  /*3c00*/  FMUL R3, R2, R59 ;  /* 0x0000003b02037220 */ /* 0x000fe20000400000 */
[----:B------:R-:W-:-:S03]  /*3c10*/  @P1 IMAD.MOV.U32 R2, RZ, RZ, R10 ;  /* 0x000000ffff021224 */ /* 0x000fc600078e000a */
[----:B-1----:R-:W-:Y:S01]  /*3c20*/  FFMA R5, R54, R58, R3 ;  /* 0x0000003a36057223 */ /* 0x002fe20000000003 */
[----:B------:R-:W-:-:S04]  /*3c30*/  @P1 IMAD.MOV.U32 R3, RZ, RZ, R11 ;  /* 0x000000ffff031224 */ /* 0x000fc800078e000b */
[----:B------:R-:W-:-:S05]  /*3c40*/  F2FP.TF32.F32.PACK_B R5, R5 ;  /* 0x00000005ff05723e */ /* 0x000fca00024050ff */
[----:B------:R1:W-:Y:S01]  /*3c50*/  @P1 STG.E desc[UR36][R2.64+0xe0], R5 ;  /* 0x0000e00502001986 */ /* 0x0003e2000c101924 */
[----:B------:R-:W-:Y:S05]  /*3c60*/  @!P0 BRA `(.L_x_100) ;  /* 0x0000000000048947 */ /* 0x000fea0003800000 */
[----:B------:R0:W5:Y:S02]  /*3c70*/  LDG.E.LTC128B R19, desc[UR36][R8.64+0xe4] ;  /* 0x0000e42408137981 */ /* 0x000164000c1e1920 */
.L_x_100:
[----:B------:R-:W-:Y:S05]  /*3c80*/  BSYNC B1 ;  /* 0x0000000000017941 */ /* 0x000fea0003800000 */
.L_x_99:
[----:B------:R-:W-:Y:S05]  /*3c90*/  @!P0 BRA `(.L_x_101) ;  /* 0x0000000800a88947 */ /* 0x000fea0003800000 */
[----:B-----5:R-:W-:-:S05]  /*3ca0*/  LOP3.LUT R0, R19, 0xffffe000, RZ, 0xc0, !PT ;  /* 0xffffe00013007812 */ /* 0x020fca00078ec0ff */
[----:B------:R-:W-:-:S04]  /*3cb0*/  FMUL R0, R0, R59 ;  /* 0x0000003b00007220 */ /* 0x000fc80000400000 */
[----:B------:R-:W-:-:S05]  /*3cc0*/  FFMA R55, R55, R58, R0 ;  /* 0x0000003a37377223 */ /* 0x000fca0000000000 */
[----:B------:R-:W-:-:S05]  /*3cd0*/  F2FP.TF32.F32.PACK_B R55, R55 ;  /* 0x00000037ff37723e */ /* 0x000fca00024050ff */
[----:B------:R0:W-:Y:S01]  /*3ce0*/  STG.E desc[UR36][R10.64+0xe4], R55 ;  /* 0x0000e4370a007986 */ /* 0x0001e2000c101924 */
[----:B------:R-:W-:Y:S05]  /*3cf0*/  BRA `(.L_x_101) ;  /* 0x0000000800907947 */ /* 0x000fea0003800000 */
.L_x_40:
[----:B------:R-:W-:Y:S01]  /*3d00*/  ISETP.GT.AND P3, PT, R3, 0x1, PT ;  /* 0x000000010300780c */ /* 0x000fe20003f64270 */
[----:B------:R-:W-:Y:S01]  /*3d10*/  ULDC.64 UR4, c[0x0][0x5c0] ;  /* 0x0001700000047ab9 */ /* 0x000fe20000000a00 */
[-C--:B------:R-:W-:Y:S01]  /*3d20*/  FMUL R9, R24, R58.reuse ;  /* 0x0000003a18097220 */ /* 0x080fe20000400000 */
[----:B------:R-:W-:Y:S01]  /*3d30*/  LEA R4, P4, R70, UR4, 0x2 ;  /* 0x0000000446047c11 */ /* 0x000fe2000f8810ff */
[-C--:B------:R-:W-:Y:S01]  /*3d40*/  FMUL R25, R25, R58.reuse ;  /* 0x0000003a19197220 */ /* 0x080fe20000400000 */
[----:B------:R-:W-:Y:S01]  /*3d50*/  ISETP.GT.AND P0, PT, R0, RZ, P3 ;  /* 0x000000ff0000720c */ /* 0x000fe20001f04270 */
[-C--:B------:R-:W-:Y:S01]  /*3d60*/  FMUL R11, R26, R58.reuse ;  /* 0x0000003a1a0b7220 */ /* 0x080fe20000400000 */
[----:B------:R-:W-:Y:S01]  /*3d70*/  LEA.HI.X R5, R70, UR5, R7, 0x2, P4 ;  /* 0x0000000546057c11 */ /* 0x000fe2000a0f1407 */
[-C--:B------:R-:W-:Y:S01]  /*3d80*/  FMUL R27, R27, R58.reuse ;  /* 0x0000003a1b1b7220 */ /* 0x080fe20000400000 */
[----:B------:R-:W-:Y:S01]  /*3d90*/  F2FP.TF32.F32.PACK_B R9, R9 ;  /* 0x00000009ff09723e */ /* 0x000fe200024050ff */
[-C--:B------:R-:W-:Y:S01]  /*3da0*/  FMUL R29, R29, R58.reuse ;  /* 0x0000003a1d1d7220 */ /* 0x080fe20000400000 */
[----:B------:R-:W-:Y:S01]  /*3db0*/  F2FP.TF32.F32.PACK_B R25, R25 ;  /* 0x00000019ff19723e */ /* 0x000fe200024050ff */
[----:B------:R-:W-:Y:S01]  /*3dc0*/  FMUL R31, R31, R58 ;  /* 0x0000003a1f1f7220 */ /* 0x000fe20000400000 */
[C---:B------:R-:W-:Y:S01]  /*3dd0*/  SHF.L.U64.HI R77, R76.reuse, 0x5, R77 ;  /* 0x000000054c4d7819 */ /* 0x040fe2000001024d */
[----:B------:R1:W-:Y:S01]  /*3de0*/  @P2 STG.E desc[UR36][R4.64], R9 ;  /* 0x0000000904002986 */ /* 0x0003e2000c101924 */
[----:B------:R-:W-:Y:S01]  /*3df0*/  LEA R6, P4, R76, R4, 0x5 ;  /* 0x000000044c067211 */ /* 0x000fe200078828ff */
[-C--:B0-----:R-:W-:Y:S01]  /*3e00*/  FMUL R13, R32, R58.reuse ;  /* 0x0000003a200d7220 */ /* 0x081fe20000400000 */
[C---:B------:R-:W-:Y:S01]  /*3e10*/  ISETP.GT.AND P1, PT, R0.reuse, 0x8, P1 ;  /* 0x000000080000780c */ /* 0x040fe20000f24270 */
[----:B------:R-:W-:Y:S01]  /*3e20*/  @P0 STG.E desc[UR36][R4.64+0x4], R25 ;  /* 0x0000041904000986 */ /* 0x000fe2000c101924 */
[----:B------:R-:W-:Y:S01]  /*3e30*/  ISETP.GT.AND P2, PT, R3, 0x8, PT ;  /* 0x000000080300780c */ /* 0x000fe20003f44270 */
[----:B------:R-:W-:Y:S01]  /*3e40*/  IMAD.X R7, R77, 0x1, R5, P4 ;  /* 0x000000014d077824 */ /* 0x000fe200020e0605 */
[C---:B------:R-:W-:Y:S01]  /*3e50*/  ISETP.GT.AND P3, PT, R0.reuse, 0x8, P3 ;  /* 0x000000080000780c */ /* 0x040fe20001f64270 */
[-C--:B------:R-:W-:Y:S01]  /*3e60*/  FMUL R33, R33, R58.reuse ;  /* 0x0000003a21217220 */ /* 0x080fe20000400000 */
[----:B------:R-:W-:Y:S01]  /*3e70*/  ISETP.GT.AND P0, PT, R3, 0x9, PT ;  /* 0x000000090300780c */ /* 0x000fe20003f04270 */
[-C--:B------:R-:W-:Y:S01]  /*3e80*/  FMUL R35, R35, R58.reuse ;  /* 0x0000003a23237220 */ /* 0x080fe20000400000 */
[----:B------:R-:W-:Y:S01]  /*3e90*/  ISETP.GT.AND P5, PT, R0, RZ, P2 ;  /* 0x000000ff0000720c */ /* 0x000fe200017a4270 */
[-C--:B-1----:R-:W-:Y:S01]  /*3ea0*/  FMUL R9, R28, R58.reuse ;  /* 0x0000003a1c097220 */ /* 0x082fe20000400000 */
[C---:B------:R-:W-:Y:S01]  /*3eb0*/  ISETP.GT.AND P4, PT, R0.reuse, RZ, P0 ;  /* 0x000000ff0000720c */ /* 0x040fe20000784270 */
[-C--:B------:R-:W-:Y:S01]  /*3ec0*/  FMUL R37, R37, R58.reuse ;  /* 0x0000003a25257220 */ /* 0x080fe20000400000 */
[----:B------:R-:W-:Y:S01]  /*3ed0*/  F2FP.TF32.F32.PACK_B R11, R11 ;  /* 0x0000000bff0b723e */ /* 0x000fe200024050ff */
[-C--:B------:R-:W-:Y:S01]  /*3ee0*/  FMUL R39, R39, R58.reuse ;  /* 0x0000003a27277220 */ /* 0x080fe20000400000 */
[----:B------:R-:W-:Y:S01]  /*3ef0*/  F2FP.TF32.F32.PACK_B R27, R27 ;  /* 0x0000001bff1b723e */ /* 0x000fe200024050ff */
[-C--:B------:R-:W-:Y:S01]  /*3f00*/  FMUL R41, R41, R58.reuse ;  /* 0x0000003a29297220 */ /* 0x080fe20000400000 */
[----:B------:R-:W-:Y:S01]  /*3f10*/  F2FP.TF32.F32.PACK_B R9, R9 ;  /* 0x00000009ff09723e */ /* 0x000fe200024050ff */
[----:B------:R0:W-:Y:S01]  /*3f20*/  @P1 STG.E desc[UR36][R6.64], R11 ;  /* 0x0000000b06001986 */ /* 0x0001e2000c101924 */
[----:B------:R-:W-:Y:S01]  /*3f30*/  F2FP.TF32.F32.PACK_B R29, R29 ;  /* 0x0000001dff1d723e */ /* 0x000fe200024050ff */
[-C--:B------:R-:W-:Y:S01]  /*3f40*/  FMUL R43, R43, R58.reuse ;  /* 0x0000003a2b2b7220 */ /* 0x080fe20000400000 */
[C---:B------:R-:W-:Y:S01]  /*3f50*/  ISETP.GT.AND P1, PT, R3.reuse, 0x10, PT ;  /* 0x000000100300780c */ /* 0x040fe20003f24270 */
[----:B------:R-:W-:Y:S01]  /*3f60*/  @P3 STG.E desc[UR36][R6.64+0x4], R27 ;  /* 0x0000041b06003986 */ /* 0x000fe2000c101924 */
[----:B------:R-:W-:Y:S01]  /*3f70*/  ISETP.GT.AND P3, PT, R3, 0x11, PT ;  /* 0x000000110300780c */ /* 0x000fe20003f64270 */
[-C--:B------:R-:W-:Y:S01]  /*3f80*/  FMUL R45, R45, R58.reuse ;  /* 0x0000003a2d2d7220 */ /* 0x080fe20000400000 */
[C---:B------:R-:W-:Y:S01]  /*3f90*/  ISETP.GT.AND P2, PT, R0.reuse, 0x8, P2 ;  /* 0x000000080000780c */ /* 0x040fe20001744270 */
[----:B------:R1:W-:Y:S01]  /*3fa0*/  @P5 STG.E desc[UR36][R4.64+0x20], R9 ;  /* 0x0000200904005986 */ /* 0x0003e2000c101924 */
[C---:B------:R-:W-:Y:S01]  /*3fb0*/  ISETP.GT.AND P0, PT, R0.reuse, 0x8, P0 ;  /* 0x000000080000780c */ /* 0x040fe20000704270 */
[-C--:B------:R-:W-:Y:S01]  /*3fc0*/  FMUL R47, R47, R58.reuse ;  /* 0x0000003a2f2f7220 */ /* 0x080fe20000400000 */
[----:B------:R-:W-:Y:S01]  /*3fd0*/  ISETP.GT.AND P5, PT, R0, RZ, P1 ;  /* 0x000000ff0000720c */ /* 0x000fe20000fa4270 */
[----:B------:R-:W-:Y:S01]  /*3fe0*/  @P4 STG.E desc[UR36][R4.64+0x24], R29 ;  /* 0x0000241d04004986 */ /* 0x000fe2000c101924 */
[-C--:B0-----:R-:W-:Y:S01]  /*3ff0*/  FMUL R11, R30, R58.reuse ;  /* 0x0000003a1e0b7220 */ /* 0x081fe20000400000 */
[----:B------:R-:W-:Y:S01]  /*4000*/  ISETP.GT.AND P4, PT, R0, RZ, P3 ;  /* 0x000000ff0000720c */ /* 0x000fe20001f84270 */
[-C--:B------:R-:W-:Y:S01]  /*4010*/  FMUL R49, R49, R58.reuse ;  /* 0x0000003a31317220 */ /* 0x080fe20000400000 */
[----:B------:R-:W-:Y:S01]  /*4020*/  F2FP.TF32.F32.PACK_B R31, R31 ;  /* 0x0000001fff1f723e */ /* 0x000fe200024050ff */
[-C--:B------:R-:W-:Y:S01]  /*4030*/  FMUL R51, R51, R58.reuse ;  /* 0x0000003a33337220 */ /* 0x080fe20000400000 */
[----:B------:R-:W-:Y:S01]  /*4040*/  F2FP.TF32.F32.PACK_B R11, R11 ;  /* 0x0000000bff0b723e */ /* 0x000fe200024050ff */
[-C--:B------:R-:W-:Y:S01]  /*4050*/  FMUL R15, R52, R58.reuse ;  /* 0x0000003a340f7220 */ /* 0x080fe20000400000 */
[----:B------:R-:W-:Y:S01]  /*4060*/  F2FP.TF32.F32.PACK_B R13, R13 ;  /* 0x0000000dff0d723e */ /* 0x000fe200024050ff */
[-C--:B-1----:R-:W-:Y:S01]  /*4070*/  FMUL R9, R34, R58.reuse ;  /* 0x0000003a22097220 */ /* 0x082fe20000400000 */
[----:B------:R-:W-:Y:S01]  /*4080*/  F2FP.TF32.F32.PACK_B R33, R33 ;  /* 0x00000021ff21723e */ /* 0x000fe200024050ff */
[----:B------:R0:W-:Y:S01]  /*4090*/  @P2 STG.E desc[UR36][R6.64+0x20], R11 ;  /* 0x0000200b06002986 */ /* 0x0001e2000c101924 */
[C---:B------:R-:W-:Y:S01]  /*40a0*/  ISETP.GT.AND P1, PT, R0.reuse, 0x8, P1 ;  /* 0x000000080000780c */ /* 0x040fe20000f24270 */
[-C--:B------:R-:W-:Y:S01]  /*40b0*/  FMUL R53, R53, R58.reuse ;  /* 0x0000003a35357220 */ /* 0x080fe20000400000 */
[C---:B------:R-:W-:Y:S01]  /*40c0*/  ISETP.GT.AND P2, PT, R3.reuse, 0x19, PT ;  /* 0x000000190300780c */ /* 0x040fe20003f44270 */
[----:B------:R-:W-:Y:S01]  /*40d0*/  @P0 STG.E desc[UR36][R6.64+0x24], R31 ;  /* 0x0000241f06000986 */ /* 0x000fe2000c101924 */
[----:B------:R-:W-:Y:S01]  /*40e0*/  ISETP.GT.AND P0, PT, R3, 0x18, PT ;  /* 0x000000180300780c */ /* 0x000fe20003f04270 */
[----:B------:R-:W-:Y:S01]  /*40f0*/  FMUL R55, R55, R58 ;  /* 0x0000003a37377220 */ /* 0x000fe20000400000 */
[----:B------:R-:W-:Y:S01]  /*4100*/  F2FP.TF32.F32.PACK_B R9, R9 ;  /* 0x00000009ff09723e */ /* 0x000fe200024050ff */
[----:B------:R1:W-:Y:S01]  /*4110*/  @P5 STG.E desc[UR36][R4.64+0x40], R13 ;  /* 0x0000400d04005986 */ /* 0x0003e2000c101924 */
[----:B------:R-:W-:-:S02]  /*4120*/  ISETP.GT.AND P5, PT, R0, RZ, P0 ;  /* 0x000000ff0000720c */ /* 0x000fc400007a4270 */
[----:B------:R-:W-:Y:S01]  /*4130*/  F2FP.TF32.F32.PACK_B R35, R35 ;  /* 0x00000023ff23723e */ /* 0x000fe200024050ff */
[----:B------:R-:W-:Y:S01]  /*4140*/  @P4 STG.E desc[UR36][R4.64+0x44], R33 ;  /* 0x0000442104004986 */ /* 0x000fe2000c101924 */
[----:B------:R-:W-:Y:S01]  /*4150*/  ISETP.GT.AND P4, PT, R0, 0x8, P3 ;  /* 0x000000080000780c */ /* 0x000fe20001f84270 */
[-C--:B0-----:R-:W-:Y:S01]  /*4160*/  FMUL R11, R36, R58.reuse ;  /* 0x0000003a240b7220 */ /* 0x081fe20000400000 */
[----:B------:R-:W-:Y:S01]  /*4170*/  ISETP.GT.AND P3, PT, R0, RZ, P2 ;  /* 0x000000ff0000720c */ /* 0x000fe20001764270 */
[----:B------:R0:W-:Y:S01]  /*4180*/  @P1 STG.E desc[UR36][R6.64+0x40], R9 ;  /* 0x0000400906001986 */ /* 0x0001e2000c101924 */
[----:B------:R-:W-:Y:S02]  /*4190*/  F2FP.TF32.F32.PACK_B R37, R37 ;  /* 0x00000025ff25723e */ /* 0x000fe400024050ff */
[----:B------:R-:W-:Y:S01]  /*41a0*/  F2FP.TF32.F32.PACK_B R11, R11 ;  /* 0x0000000bff0b723e */ /* 0x000fe200024050ff */
[----:B-1----:R-:W-:Y:S01]  /*41b0*/  FMUL R13, R40, R58 ;  /* 0x0000003a280d7220 */ /* 0x002fe20000400000 */
[----:B------:R-:W-:-:S02]  /*41c0*/  ISETP.GT.AND P1, PT, R3, 0x20, PT ;  /* 0x000000200300780c */ /* 0x000fc40003f24270 */
[C---:B------:R-:W-:Y:S02]  /*41d0*/  ISETP.GT.AND P0, PT, R0.reuse, 0x8, P0 ;  /* 0x000000080000780c */ /* 0x040fe40000704270 */
[----:B------:R-:W-:Y:S01]  /*41e0*/  F2FP.TF32.F32.PACK_B R39, R39 ;  /* 0x00000027ff27723e */ /* 0x000fe200024050ff */
[----:B------:R-:W-:Y:S01]  /*41f0*/  @P4 STG.E desc[UR36][R6.64+0x44], R35 ;  /* 0x0000442306004986 */ /* 0x000fe2000c101924 */
[----:B------:R-:W-:Y:S01]  /*4200*/  ISETP.GT.AND P4, PT, R0, 0x8, P2 ;  /* 0x000000080000780c */ /* 0x000fe20001784270 */
[----:B0-----:R-:W-:Y:S01]  /*4210*/  FMUL R9, R38, R58 ;  /* 0x0000003a26097220 */ /* 0x001fe20000400000 */
[----:B------:R-:W-:Y:S01]  /*4220*/  ISETP.GT.AND P2, PT, R3, 0x21, PT ;  /* 0x000000210300780c */ /* 0x000fe20003f44270 */
[----:B------:R0:W-:Y:S01]  /*4230*/  @P5 STG.E desc[UR36][R4.64+0x60], R11 ;  /* 0x0000600b04005986 */ /* 0x0001e2000c101924 */
[C---:B------:R-:W-:Y:S02]  /*4240*/  ISETP.GT.AND P5, PT, R0.reuse, RZ, P1 ;  /* 0x000000ff0000720c */ /* 0x040fe40000fa4270 */
[----:B------:R-:W-:Y:S01]  /*4250*/  F2FP.TF32.F32.PACK_B R9, R9 ;  /* 0x00000009ff09723e */ /* 0x000fe200024050ff */
[----:B------:R-:W-:Y:S01]  /*4260*/  @P3 STG.E desc[UR36][R4.64+0x64], R37 ;  /* 0x0000642504003986 */ /* 0x000fe2000c101924 */
[----:B------:R-:W-:-:S02]  /*4270*/  ISETP.GT.AND P3, PT, R0, RZ, P2 ;  /* 0x000000ff0000720c */ /* 0x000fc40001764270 */
[----:B------:R-:W-:Y:S01]  /*4280*/  F2FP.TF32.F32.PACK_B R13, R13 ;  /* 0x0000000dff0d723e */ /* 0x000fe200024050ff */
[----:B------:R1:W-:Y:S01]  /*4290*/  @P0 STG.E desc[UR36][R6.64+0x60], R9 ;  /* 0x0000600906000986 */ /* 0x0003e2000c101924 */
[----:B------:R-:W-:Y:S02]  /*42a0*/  F2FP.TF32.F32.PACK_B R41, R41 ;  /* 0x00000029ff29723e */ /* 0x000fe400024050ff */
[----:B------:R-:W-:Y:S01]  /*42b0*/  ISETP.GT.AND P1, PT, R0, 0x8, P1 ;  /* 0x000000080000780c */ /* 0x000fe20000f24270 */
[----:B------:R-:W-:Y:S01]  /*42c0*/  @P4 STG.E desc[UR36][R6.64+0x64], R39 ;  /* 0x0000642706004986 */ /* 0x000fe2000c101924 */
[C---:B------:R-:W-:Y:S01]  /*42d0*/  ISETP.GT.AND P4, PT, R3.reuse, 0x28, PT ;  /* 0x000000280300780c */ /* 0x040fe20003f84270 */
[----:B0-----:R-:W-:Y:S01]  /*42e0*/  FMUL R11, R44, R58 ;  /* 0x0000003a2c0b7220 */ /* 0x001fe20000400000 */
[----:B------:R-:W-:Y:S01]  /*42f0*/  F2FP.TF32.F32.PACK_B R43, R43 ;  /* 0x0000002bff2b723e */ /* 0x000fe200024050ff */
[----:B------:R0:W-:Y:S01]  /*4300*/  @P5 STG.E desc[UR36][R4.64+0x80], R13 ;  /* 0x0000800d04005986 */ /* 0x0001e2000c101924 */
[----:B------:R-:W-:-:S02]  /*4310*/  ISETP.GT.AND P5, PT, R3, 0x29, PT ;  /* 0x000000290300780c */ /* 0x000fc40003fa4270 */
[----:B------:R-:W-:Y:S01]  /*4320*/  F2FP.TF32.F32.PACK_B R11, R11 ;  /* 0x0000000bff0b723e */ /* 0x000fe200024050ff */
[----:B------:R-:W-:Y:S01]  /*4330*/  @P3 STG.E desc[UR36][R4.64+0x84], R41 ;  /* 0x0000842904003986 */ /* 0x000fe2000c101924 */
[----:B------:R-:W-:Y:S01]  /*4340*/  ISETP.GT.AND P3, PT, R0, 0x8, P2 ;  /* 0x000000080000780c */ /* 0x000fe20001764270 */
[-C--:B-1----:R-:W-:Y:S01]  /*4350*/  FMUL R9, R42, R58.reuse ;  /* 0x0000003a2a097220 */ /* 0x082fe20000400000 */
[C---:B------:R-:W-:Y:S02]  /*4360*/  ISETP.GT.AND P2, PT, R0.reuse, RZ, P4 ;  /* 0x000000ff0000720c */ /* 0x040fe40002744270 */
[C---:B------:R-:W-:Y:S02]  /*4370*/  ISETP.GT.AND P0, PT, R0.reuse, RZ, P5 ;  /* 0x000000ff0000720c */ /* 0x040fe40002f04270 */
[----:B------:R-:W-:Y:S01]  /*4380*/  ISETP.GT.AND P4, PT, R0, 0x8, P4 ;  /* 0x000000080000780c */ /* 0x000fe20002784270 */
[----:B0-----:R-:W-:Y:S01]  /*4390*/  FMUL R13, R46, R58 ;  /* 0x0000003a2e0d7220 */ /* 0x001fe20000400000 */
[----:B------:R-:W-:-:S02]  /*43a0*/  F2FP.TF32.F32.PACK_B R9, R9 ;  /* 0x00000009ff09723e */ /* 0x000fc400024050ff */
[----:B------:R-:W-:Y:S02]  /*43b0*/  F2FP.TF32.F32.PACK_B R45, R45 ;  /* 0x0000002dff2d723e */ /* 0x000fe400024050ff */
[----:B------:R-:W-:Y:S01]  /*43c0*/  ISETP.GT.AND P5, PT, R0, 0x8, P5 ;  /* 0x000000080000780c */ /* 0x000fe20002fa4270 */
[----:B------:R0:W-:Y:S01]  /*43d0*/  @P1 STG.E desc[UR36][R6.64+0x80], R9 ;  /* 0x0000800906001986 */ /* 0x0001e2000c101924 */
[C---:B------:R-:W-:Y:S02]  /*43e0*/  ISETP.GT.AND P1, PT, R3.reuse, 0x38, PT ;  /* 0x000000380300780c */ /* 0x040fe40003f24270 */
[----:B------:R-:W-:Y:S01]  /*43f0*/  F2FP.TF32.F32.PACK_B R13, R13 ;  /* 0x0000000dff0d723e */ /* 0x000fe200024050ff */
[----:B------:R-:W-:Y:S01]  /*4400*/  @P3 STG.E desc[UR36][R6.64+0x84], R43 ;  /* 0x0000842b06003986 */ /* 0x000fe2000c101924 */
[C---:B------:R-:W-:Y:S01]  /*4410*/  ISETP.GT.AND P3, PT, R3.reuse, 0x30, PT ;  /* 0x000000300300780c */ /* 0x040fe20003f64270 */
[----:B------:R-:W-:Y:S01]  /*4420*/  @P4 IMAD.MOV.U32 R2, RZ, RZ, R6 ;  /* 0x000000ffff024224 */ /* 0x000fe200078e0006 */
[----:B------:R-:W-:Y:S01]  /*4430*/  F2FP.TF32.F32.PACK_B R47, R47 ;  /* 0x0000002fff2f723e */ /* 0x000fe200024050ff */
[----:B------:R1:W-:Y:S01]  /*4440*/  @P2 STG.E desc[UR36][R4.64+0xa0], R11 ;  /* 0x0000a00b04002986 */ /* 0x0003e2000c101924 */
[----:B------:R-:W-:-:S02]  /*4450*/  ISETP.GT.AND P2, PT, R3, 0x31, PT ;  /* 0x000000310300780c */ /* 0x000fc40003f44270 */
[----:B------:R-:W-:Y:S01]  /*4460*/  F2FP.TF32.F32.PACK_B R49, R49 ;  /* 0x00000031ff31723e */ /* 0x000fe200024050ff */
[----:B------:R-:W-:Y:S01]  /*4470*/  @P0 STG.E desc[UR36][R4.64+0xa4], R45 ;  /* 0x0000a42d04000986 */ /* 0x000fe2000c101924 */
[----:B------:R-:W-:Y:S01]  /*4480*/  ISETP.GT.AND P0, PT, R3, 0x39, PT ;  /* 0x000000390300780c */ /* 0x000fe20003f04270 */
[----:B------:R-:W-:Y:S02]  /*4490*/  @P4 IMAD.MOV.U32 R3, RZ, RZ, R7 ;  /* 0x000000ffff034224 */ /* 0x000fe400078e0007 */
[-C--:B0-----:R-:W-:Y:S01]  /*44a0*/  FMUL R9, R48, R58.reuse ;  /* 0x0000003a30097220 */ /* 0x081fe20000400000 */
[----:B------:R-:W-:Y:S02]  /*44b0*/  F2FP.TF32.F32.PACK_B R51, R51 ;  /* 0x00000033ff33723e */ /* 0x000fe400024050ff */
[----:B------:R-:W-:Y:S01]  /*44c0*/  F2FP.TF32.F32.PACK_B R15, R15 ;  /* 0x0000000fff0f723e */ /* 0x000fe200024050ff */
[----:B------:R0:W-:Y:S01]  /*44d0*/  @P4 STG.E desc[UR36][R2.64+0xa0], R13 ;  /* 0x0000a00d02004986 */ /* 0x0001e2000c101924 */
[----:B------:R-:W-:Y:S01]  /*44e0*/  ISETP.GT.AND P4, PT, R0, RZ, P3 ;  /* 0x000000ff0000720c */ /* 0x000fe20001f84270 */
[----:B-1----:R-:W-:Y:S01]  /*44f0*/  FMUL R11, R50, R58 ;  /* 0x0000003a320b7220 */ /* 0x002fe20000400000 */
[----:B------:R-:W-:-:S02]  /*4500*/  ISETP.GT.AND P3, PT, R0, 0x8, P3 ;  /* 0x000000080000780c */ /* 0x000fc40001f64270 */
[----:B------:R-:W-:Y:S02]  /*4510*/  F2FP.TF32.F32.PACK_B R9, R9 ;  /* 0x00000009ff09723e */ /* 0x000fe400024050ff */
[----:B------:R-:W-:Y:S02]  /*4520*/  F2FP.TF32.F32.PACK_B R11, R11 ;  /* 0x0000000bff0b723e */ /* 0x000fe400024050ff */
[----:B------:R-:W-:Y:S02]  /*4530*/  F2FP.TF32.F32.PACK_B R53, R53 ;  /* 0x00000035ff35723e */ /* 0x000fe400024050ff */
[----:B------:R-:W-:Y:S01]  /*4540*/  F2FP.TF32.F32.PACK_B R55, R55 ;  /* 0x00000037ff37723e */ /* 0x000fe200024050ff */
[----:B0-----:R-:W-:Y:S02]  /*4550*/  @P5 IMAD.MOV.U32 R2, RZ, RZ, R6 ;  /* 0x000000ffff025224 */ /* 0x001fe400078e0006 */
[----:B------:R-:W-:Y:S01]  /*4560*/  FMUL R13, R54, R58 ;  /* 0x0000003a360d7220 */ /* 0x000fe20000400000 */
[----:B------:R-:W-:-:S04]  /*4570*/  @P5 IMAD.MOV.U32 R3, RZ, RZ, R7 ;  /* 0x000000ffff035224 */ /* 0x000fc800078e0007 */
[----:B------:R-:W-:Y:S01]  /*4580*/  F2FP.TF32.F32.PACK_B R13, R13 ;  /* 0x0000000dff0d723e */ /* 0x000fe200024050ff */
[----:B------:R0:W-:Y:S01]  /*4590*/  @P5 STG.E desc[UR36][R2.64+0xa4], R47 ;  /* 0x0000a42f02005986 */ /* 0x0001e2000c101924 */
[C---:B------:R-:W-:Y:S02]  /*45a0*/  ISETP.GT.AND P5, PT, R0.reuse, RZ, P2 ;  /* 0x000000ff0000720c */ /* 0x040fe400017a4270 */
[----:B------:R-:W-:Y:S01]  /*45b0*/  ISETP.GT.AND P2, PT, R0, 0x8, P2 ;  /* 0x000000080000780c */ /* 0x000fe20001744270 */
[----:B0-----:R-:W-:Y:S02]  /*45c0*/  @P4 IMAD.MOV.U32 R2, RZ, RZ, R4 ;  /* 0x000000ffff024224 */ /* 0x001fe400078e0004 */
[----:B------:R-:W-:-:S05]  /*45d0*/  @P4 IMAD.MOV.U32 R3, RZ, RZ, R5 ;  /* 0x000000ffff034224 */ /* 0x000fca00078e0005 */
        /* <DEDUP_REMOVED lines=10> */
[----:B------:R0:W-:Y:S02]  /*4680*/  @P3 STG.E desc[UR36][R2.64+0xc0], R11 ;  /* 0x0000c00b02003986 */ /* 0x0001e4000c101924 */
[----:B0-----:R-:W-:Y:S02]  /*4690*/  @P2 IMAD.MOV.U32 R2, RZ, RZ, R6 ;  /* 0x000000ffff022224 */ /* 0x001fe400078e0006 */
[----:B------:R-:W-:-:S05]  /*46a0*/  @P2 IMAD.MOV.U32 R3, RZ, RZ, R7 ;  /* 0x000000ffff032224 */ /* 0x000fca00078e0007 */
[----:B------:R0:W-:Y:S02]  /*46b0*/  @P2 STG.E desc[UR36][R2.64+0xc4], R51 ;  /* 0x0000c43302002986 */ /* 0x0001e4000c101924 */
[----:B0-----:R-:W-:Y:S02]  /*46c0*/  @P4 IMAD.MOV.U32 R2, RZ, RZ, R4 ;  /* 0x000000ffff024224 */ /* 0x001fe400078e0004 */
[----:B------:R-:W-:-:S05]  /*46d0*/  @P4 IMAD.MOV.U32 R3, RZ, RZ, R5 ;  /* 0x000000ffff034224 */ /* 0x000fca00078e0005 */
[----:B------:R0:W-:Y:S04]  /*46e0*/  @P4 STG.E desc[UR36][R2.64+0xe0], R15 ;  /* 0x0000e00f02004986 */ /* 0x0001e8000c101924 */
[----:B------:R1:W-:Y:S01]  /*46f0*/  @P5 STG.E desc[UR36][R4.64+0xe4], R53 ;  /* 0x0000e43504005986 */ /* 0x0003e2000c101924 */
[----:B0-----:R-:W-:Y:S02]  /*4700*/  @P1 IMAD.MOV.U32 R2, RZ, RZ, R6 ;  /* 0x000000ffff021224 */ /* 0x001fe400078e0006 */
[----:B------:R-:W-:-:S05]  /*4710*/  @P1 IMAD.MOV.U32 R3, RZ, RZ, R7 ;  /* 0x000000ffff031224 */ /* 0x000fca00078e0007 */
[----:B------:R1:W-:Y:S04]  /*4720*/  @P1 STG.E desc[UR36][R2.64+0xe0], R13 ;  /* 0x0000e00d02001986 */ /* 0x0003e8000c101924 */
[----:B------:R1:W-:Y:S02]  /*4730*/  @P0 STG.E desc[UR36][R6.64+0xe4], R55 ;  /* 0x0000e43706000986 */ /* 0x0003e4000c101924 */
.L_x_101:
[----:B------:R-:W-:Y:S05]  /*4740*/  BSYNC B0 ;  /* 0x0000000000007941 */ /* 0x000fea0003800000 */
.L_x_39:
[----:B-1----:R-:W2:Y:S01]  /*4750*/  LDL.64 R2, [R1] ;  /* 0x0000000001027983 */ /* 0x002ea20000100a00 */
[----:B------:R-:W-:Y:S01]  /*4760*/  ULDC.64 UR4, c[0x0][0x650] ;  /* 0x0001940000047ab9 */ /* 0x000fe20000000a00 */
[----:B------:R1:W-:Y:S01]  /*4770*/  SYNCS.ARRIVE.TRANS64.A1T0 RZ, [R66+UR47], RZ ;  /* 0x000000ff42ff79a7 */ /* 0x0003e2000810002f */
[----:B------:R-:W-:Y:S01]  /*4780*/  PRMT R0, RZ, 0x7610, R0 ;  /* 0x00007610ff007816 */ /* 0x000fe20000000000 */
[----:B-----5:R-:W-:Y:S02]  /*4790*/  IMAD.MOV.U32 R19, RZ, RZ, -0x1 ;  /* 0xffffffffff137424 */ /* 0x020fe400078e00ff */
[----:B------:R-:W-:Y:S01]  /*47a0*/  IMAD.MOV.U32 R22, RZ, RZ, -0x1 ;  /* 0xffffffffff167424 */ /* 0x000fe200078e00ff */
[----:B--2---:R-:W-:-:S04]  /*47b0*/  LEA R18, P0, R2, R18, 0x1 ;  /* 0x0000001202127211 */ /* 0x004fc800078008ff */
[----:B------:R-:W-:Y:S01]  /*47c0*/  LEA.HI.X R17, R2, R17, R23, 0x1, P0 ;  /* 0x0000001102117211 */ /* 0x000fe200000f0c17 */
[----:B------:R-:W-:Y:S01]  /*47d0*/  IMAD.MOV.U32 R2, RZ, RZ, -0x1 ;  /* 0xffffffffff027424 */ /* 0x000fe200078e00ff */
[----:B------:R-:W-:-:S04]  /*47e0*/  ISETP.GE.U32.AND P0, PT, R18, UR4, PT ;  /* 0x0000000412007c0c */ /* 0x000fc8000bf06070 */
[----:B------:R-:W-:-:S13]  /*47f0*/  ISETP.GE.U32.AND.EX P0, PT, R17, UR5, PT, P0 ;  /* 0x0000000511007c0c */ /* 0x000fda000bf06100 */
[----:B-1----:R-:W-:Y:S05]  /*4800*/  @P0 BRA `(.L_x_102) ;  /* 0x0000000400700947 */ /* 0x002fea0003800000 */
[----:B0---4-:R-:W0:Y:S01]  /*4810*/  S2R R10, SR_CTAID.X ;  /* 0x00000000000a7919 */ /* 0x011e220000002500 */
[----:B---3--:R-:W1:Y:S01]  /*4820*/  LDC.64 R8, c[0x0][0x628] ;  /* 0x00018a00ff087b82 */ /* 0x008e620000000a00 */
[----:B------:R-:W-:Y:S01]  /*4830*/  ULDC UR4, c[0x0][0x150] ;  /* 0x0000540000047ab9 */ /* 0x000fe20000000800 */
[----:B------:R-:W-:Y:S01]  /*4840*/  IMAD.MOV.U32 R6, RZ, RZ, R18 ;  /* 0x000000ffff067224 */ /* 0x000fe200078e0012 */
[----:B------:R-:W2:Y:S01]  /*4850*/  S2R R20, SR_CTAID.Y ;  /* 0x0000000000147919 */ /* 0x000ea20000002600 */
[----:B------:R-:W-:-:S04]  /*4860*/  IMAD.MOV.U32 R7, RZ, RZ, R17 ;  /* 0x000000ffff077224 */ /* 0x000fc800078e0011 */
[----:B------:R-:W3:Y:S08]  /*4870*/  LDC R15, c[0x0][0x144] ;  /* 0x00005100ff0f7b82 */ /* 0x000ef00000000800 */
[----:B------:R-:W4:Y:S08]  /*4880*/  LDC R0, c[0x0][0x630] ;  /* 0x00018c00ff007b82 */ /* 0x000f300000000800 */
[----:B------:R-:W2:Y:S01]  /*4890*/  LDC.64 R12, c[0x0][0x620] ;  /* 0x00018800ff0c7b82 */ /* 0x000ea20000000a00 */
[----:B-1----:R-:W-:-:S04]  /*48a0*/  ISETP.NE.U32.AND P0, PT, R8, RZ, PT ;  /* 0x000000ff0800720c */ /* 0x002fc80003f05070 */
[----:B------:R-:W-:Y:S02]  /*48b0*/  ISETP.NE.AND.EX P0, PT, R9, RZ, PT, P0 ;  /* 0x000000ff0900720c */ /* 0x000fe40003f05300 */
[----:B0-----:R-:W-:-:S05]  /*48c0*/  I2FP.F32.U32 R2, R10 ;  /* 0x0000000a00027245 */ /* 0x001fca0000201000 */
[----:B------:R-:W-:-:S04]  /*48d0*/  FMUL R2, R2, UR4 ;  /* 0x0000000402027c20 */ /* 0x000fc80008400000 */
[----:B------:R0:W1:Y:S02]  /*48e0*/  F2I.U32.TRUNC.NTZ R14, R2 ;  /* 0x00000002000e7305 */ /* 0x000064000020f000 */
[----:B---34-:R-:W-:Y:S05]  /*48f0*/  @!P0 BRA `(.L_x_103) ;  /* 0x0000000000288947 */ /* 0x018fea0003800000 */
[----:B------:R-:W3:Y:S02]  /*4900*/  LDC R3, c[0x0][0x634] ;  /* 0x00018d00ff037b82 */ /* 0x000ee40000000800 */
[----:B---3--:R-:W-:-:S05]  /*4910*/  IADD3 R7, P0, R18, R3, RZ ;  /* 0x0000000312077210 */ /* 0x008fca0007f1e0ff */
[----:B------:R-:W-:-:S04]  /*4920*/  IMAD.X R11, RZ, RZ, R17, P0 ;  /* 0x000000ffff0b7224 */ /* 0x000fc800000e0611 */
[----:B0-----:R-:W-:-:S04]  /*4930*/  IMAD.WIDE.U32 R2, R11, R8, RZ ;  /* 0x000000080b027225 */ /* 0x001fc800078e00ff */
[----:B------:R-:W-:-:S04]  /*4940*/  IMAD.WIDE.U32 R4, P0, R7, R9, R2 ;  /* 0x0000000907047225 */ /* 0x000fc80007800002 */
[----:B------:R-:W-:-:S04]  /*4950*/  IMAD.WIDE.U32 R2, R7, R8, RZ ;  /* 0x0000000807027225 */ /* 0x000fc800078e00ff */
[----:B------:R-:W-:Y:S01]  /*4960*/  IMAD.X R7, RZ, RZ, RZ, P0 ;  /* 0x000000ffff077224 */ /* 0x000fe200000e06ff */
[----:B------:R-:W-:Y:S01]  /*4970*/  IADD3 RZ, P0, R3, R4, RZ ;  /* 0x0000000403ff7210 */ /* 0x000fe20007f1e0ff */
[----:B------:R-:W-:-:S04]  /*4980*/  IMAD.MOV.U32 R6, RZ, RZ, R5 ;  /* 0x000000ffff067224 */ /* 0x000fc800078e0005 */
[----:B------:R-:W-:-:S08]  /*4990*/  IMAD.WIDE.U32.X R6, R11, R9, R6, P0 ;  /* 0x000000090b067225 */ /* 0x000fd000000e0406 */
.L_x_103:
[----:B------:R-:W3:Y:S01]  /*49a0*/  LDC.64 R26, c[0x0][0x640] ;  /* 0x00019000ff1a7b82 */ /* 0x000ee20000000a00 */
[-C--:B------:R-:W-:Y:S01]  /*49b0*/  SHF.R.U64 R11, R6, R0.reuse, R7 ;  /* 0x00000000060b7219 */ /* 0x080fe20000001207 */
[----:B------:R-:W-:Y:S01]  /*49c0*/  IMAD.MOV.U32 R19, RZ, RZ, R17 ;  /* 0x000000ffff137224 */ /* 0x000fe200078e0011 */
[----:B------:R-:W-:Y:S01]  /*49d0*/  SHF.R.U32.HI R0, RZ, R0, R7 ;  /* 0x00000000ff007219 */ /* 0x000fe20000011607 */
[----:B-1----:R-:W-:Y:S01]  /*49e0*/  IMAD.MOV R14, RZ, RZ, -R14 ;  /* 0x000000ffff0e7224 */ /* 0x002fe200078e0a0e */
[----:B------:R-:W-:Y:S01]  /*49f0*/  IADD3 R5, P0, RZ, -R11, RZ ;  /* 0x8000000bff057210 */ /* 0x000fe20007f1e0ff */
[----:B------:R-:W-:Y:S01]  /*4a00*/  ULDC UR4, c[0x0][0x154] ;  /* 0x0000550000047ab9 */ /* 0x000fe20000000800 */
[----:B------:R-:W-:Y:S01]  /*4a10*/  IMAD.MOV.U32 R7, RZ, RZ, 0x1 ;  /* 0x00000001ff077424 */ /* 0x000fe200078e00ff */
[----:B------:R-:W1:Y:S01]  /*4a20*/  LDC R4, c[0x0][0x618] ;  /* 0x00018600ff047b82 */ /* 0x000e620000000800 */
[----:B------:R-:W-:Y:S02]  /*4a30*/  IMAD R22, R15, R14, R10 ;  /* 0x0000000e0f167224 */ /* 0x000fe400078e020a */
[----:B------:R-:W-:-:S04]  /*4a40*/  IMAD.X R3, RZ, RZ, ~R0, P0 ;  /* 0x000000ffff037224 */ /* 0x000fc800000e0e00 */
[-C--:B--2---:R-:W-:Y:S01]  /*4a50*/  IMAD R0, R3, R12.reuse, RZ ;  /* 0x0000000c03007224 */ /* 0x084fe200078e02ff */
[----:B------:R-:W2:Y:S01]  /*4a60*/  LDC R6, c[0x0][0x608] ;  /* 0x00018200ff067b82 */ /* 0x000ea20000000800 */
[----:B0-----:R-:W-:-:S04]  /*4a70*/  IMAD.WIDE.U32 R2, R5, R12, R18 ;  /* 0x0000000c05027225 */ /* 0x001fc800078e0012 */
[----:B------:R-:W-:Y:S01]  /*4a80*/  IMAD R5, R5, R13, R0 ;  /* 0x0000000d05057224 */ /* 0x000fe200078e0200 */
[----:B------:R-:W-:Y:S02]  /*4a90*/  I2FP.F32.U32 R0, R20 ;  /* 0x0000001400007245 */ /* 0x000fe40000201000 */
[----:B------:R-:W0:Y:S01]  /*4aa0*/  LDC R24, c[0x0][0x658] ;  /* 0x00019600ff187b82 */ /* 0x000e220000000800 */
[----:B------:R-:W-:Y:S01]  /*4ab0*/  IMAD.IADD R3, R3, 0x1, R5 ;  /* 0x0000000103037824 */ /* 0x000fe200078e0205 */
[----:B---3--:R-:W-:Y:S01]  /*4ac0*/  ISETP.NE.U32.AND P0, PT, R26, RZ, PT ;  /* 0x000000ff1a00720c */ /* 0x008fe20003f05070 */
[----:B------:R-:W-:Y:S01]  /*4ad0*/  FMUL R0, R0, UR4 ;  /* 0x0000000400007c20 */ /* 0x000fe20008400000 */
[----:B------:R-:W-:Y:S02]  /*4ae0*/  IMAD.MOV.U32 R5, RZ, RZ, -0x1 ;  /* 0xffffffffff057424 */ /* 0x000fe400078e00ff */
[----:B------:R-:W-:Y:S01]  /*4af0*/  ISETP.NE.AND.EX P0, PT, R27, RZ, PT, P0 ;  /* 0x000000ff1b00720c */ /* 0x000fe20003f05300 */
[----:B------:R3:W4:Y:S01]  /*4b00*/  F2I.U32.TRUNC.NTZ R12, R0 ;  /* 0x00000000000c7305 */ /* 0x000722000020f000 */
[----:B------:R-:W3:Y:S01]  /*4b10*/  LDC R15, c[0x0][0x148] ;  /* 0x00005200ff0f7b82 */ /* 0x000ee20000000800 */
[----:B-1----:R-:W-:-:S02]  /*4b20*/  SHF.R.U64 R10, R2, R4, R3 ;  /* 0x00000004020a7219 */ /* 0x002fc40000001203 */
[----:B------:R-:W-:-:S05]  /*4b30*/  SHF.R.U32.HI R3, RZ, R4, R3 ;  /* 0x00000004ff037219 */ /* 0x000fca0000011603 */
[----:B------:R-:W1:Y:S01]  /*4b40*/  LDC R14, c[0x0][0x600] ;  /* 0x00018000ff0e7b82 */ /* 0x000e620000000800 */
[-CC-:B--2---:R-:W-:Y:S02]  /*4b50*/  SHF.R.U64 R8, R10, R6.reuse, R3.reuse ;  /* 0x000000060a087219 */ /* 0x184fe40000001203 */
[----:B------:R-:W-:-:S05]  /*4b60*/  SHF.R.U32.HI R3, RZ, R6, R3 ;  /* 0x00000006ff037219 */ /* 0x000fca0000011603 */
[----:B------:R-:W2:Y:S01]  /*4b70*/  LDC R21, c[0x0][0x648] ;  /* 0x00019200ff157b82 */ /* 0x000ea20000000800 */
[-CC-:B0-----:R-:W-:Y:S02]  /*4b80*/  SHF.R.U64 R13, R8, R24.reuse, R3.reuse ;  /* 0x00000018080d7219 */ /* 0x181fe40000001203 */
[-C--:B------:R-:W-:Y:S02]  /*4b90*/  SHF.L.U32 R5, R5, R24.reuse, RZ ;  /* 0x0000001805057219 */ /* 0x080fe400000006ff */
[-C--:B------:R-:W-:Y:S01]  /*4ba0*/  SHF.R.U32.HI R3, RZ, R24.reuse, R3 ;  /* 0x00000018ff037219 */ /* 0x080fe20000011603 */
[----:B------:R-:W-:Y:S01]  /*4bb0*/  IMAD.MOV.U32 R2, RZ, RZ, R13 ;  /* 0x000000ffff027224 */ /* 0x000fe200078e000d */
[----:B------:R-:W-:Y:S01]  /*4bc0*/  SHF.L.U32 R24, R7, R24, RZ ;  /* 0x0000001807187219 */ /* 0x000fe200000006ff */
[----:B------:R-:W0:Y:S01]  /*4bd0*/  LDC R25, c[0x0][0x638] ;  /* 0x00018e00ff197b82 */ /* 0x000e220000000800 */
[----:B------:R-:W-:-:S07]  /*4be0*/  LOP3.LUT R19, RZ, R5, RZ, 0x33, !PT ;  /* 0x00000005ff137212 */ /* 0x000fce00078e33ff */
[----:B------:R-:W0:Y:S01]  /*4bf0*/  LDC R28, c[0x0][0x610] ;  /* 0x00018400ff1c7b82 */ /* 0x000e220000000800 */
[----:B----4-:R-:W-:Y:S05]  /*4c00*/  @!P0 BRA `(.L_x_104) ;  /* 0x0000000000288947 */ /* 0x010fea0003800000 */
[----:B---3--:R-:W3:Y:S02]  /*4c10*/  LDC R0, c[0x0][0x64c] ;  /* 0x00019300ff007b82 */ /* 0x008ee40000000800 */
[----:B---3--:R-:W-:-:S05]  /*4c20*/  IADD3 R7, P0, R13, R0, RZ ;  /* 0x000000000d077210 */ /* 0x008fca0007f1e0ff */
        /* <DEDUP_REMOVED lines=8> */
.L_x_104:
[----:B------:R-:W4:Y:S01]  /*4cb0*/  LDC R4, c[0x0][0x65c] ;  /* 0x00019700ff047b82 */ /* 0x000f220000000800 */
[----:B--23--:R-:W-:Y:S01]  /*4cc0*/  SHF.R.U64 R0, R2, R21, R3 ;  /* 0x0000001502007219 */ /* 0x00cfe20000001203 */
[----:B-1----:R-:W-:Y:S01]  /*4cd0*/  VIADD R3, R14, 0xffffffff ;  /* 0xffffffff0e037836 */ /* 0x002fe20000000000 */
[----:B------:R-:W-:Y:S01]  /*4ce0*/  LOP3.LUT R19, R8, R19, RZ, 0xc0, !PT ;  /* 0x0000001308137212 */ /* 0x000fe200078ec0ff */
[----:B------:R-:W-:Y:S02]  /*4cf0*/  IMAD.MOV R12, RZ, RZ, -R12 ;  /* 0x000000ffff0c7224 */ /* 0x000fe400078e0a0c */
[----:B------:R-:W-:Y:S01]  /*4d00*/  IMAD.MOV R2, RZ, RZ, -R0 ;  /* 0x000000ffff027224 */ /* 0x000fe200078e0a00 */
[----:B------:R-:W-:Y:S01]  /*4d10*/  LOP3.LUT R3, R10, R3, RZ, 0xc0, !PT ;  /* 0x000000030a037212 */ /* 0x000fe200078ec0ff */
[----:B------:R-:W-:Y:S02]  /*4d20*/  IMAD R19, R24, R0, R19 ;  /* 0x0000000018137224 */ /* 0x000fe400078e0213 */
[----:B0-----:R-:W-:-:S04]  /*4d30*/  IMAD R0, R2, R25, R13 ;  /* 0x0000001902007224 */ /* 0x001fc800078e020d */
[----:B------:R-:W-:Y:S01]  /*4d40*/  IMAD R2, R0, R14, R3 ;  /* 0x0000000e00027224 */ /* 0x000fe200078e0203 */
[----:B----4-:R-:W-:Y:S01]  /*4d50*/  ISETP.NE.AND P0, PT, R4, 0x1, PT ;  /* 0x000000010400780c */ /* 0x010fe20003f05270 */
[----:B------:R-:W-:-:S05]  /*4d60*/  IMAD.MOV.U32 R4, RZ, RZ, 0x1 ;  /* 0x00000001ff047424 */ /* 0x000fca00078e00ff */
[----:B------:R-:W-:-:S07]  /*4d70*/  PRMT R0, R4, 0x7610, R0 ;  /* 0x0000761004007816 */ /* 0x000fce0000000000 */
[----:B------:R-:W-:-:S04]  /*4d80*/  @P0 IMAD R22, R15, R12, R20 ;  /* 0x0000000c0f160224 */ /* 0x000fc800078e0214 */
[----:B------:R-:W-:-:S05]  /*4d90*/  IMAD R19, R19, R28, R22 ;  /* 0x0000001c13137224 */ /* 0x000fca00078e0216 */
[----:B------:R-:W-:Y:S02]  /*4da0*/  SEL R22, R2, R19, !P0 ;  /* 0x0000001302167207 */ /* 0x000fe40004000000 */
[----:B------:R-:W-:Y:S01]  /*4db0*/  SEL R19, R19, R2, !P0 ;  /* 0x0000000213137207 */ /* 0x000fe20004000000 */
[----:B------:R-:W-:-:S07]  /*4dc0*/  IMAD.MOV.U32 R2, RZ, RZ, R11 ;  /* 0x000000ffff027224 */ /* 0x000fce00078e000b */
.L_x_102:
[----:B------:R-:W-:Y:S02]  /*4dd0*/  LOP3.LUT P0, RZ, R0, 0xff, RZ, 0xc0, !PT ;  /* 0x000000ff00ff7812 */ /* 0x000fe4000780c0ff */
[----:B------:R-:W-:-:S11]  /*4de0*/  LOP3.LUT R73, R73, 0x1, RZ, 0x3c, !PT ;  /* 0x0000000149497812 */ /* 0x000fd600078e3cff */
[----:B------:R-:W-:Y:S05]  /*4df0*/  @P0 BRA `(.L_x_105) ;  /* 0xffffffc800ac0947 */ /* 0x000fea000383ffff */
[----:B------:R-:W-:Y:S05]  /*4e00*/  EXIT ;  /* 0x000000000000794d */ /* 0x000fea0003800000 */
.L_x_18:
[----:B------:R-:W-:-:S08]  /*4e10*/  ISETP.NE.AND P0, PT, R5, RZ, PT ;  /* 0x000000ff0500720c */ /* 0x000fd00003f05270 */
[----:B0-----:R-:W0:-:S00]  /*4e20*/  USETMAXREG.DEALLOC.CTAPOOL 0x28 ;  /* 0x00000028000079c8 */ /* 0x001e0000080e0500 */
[----:B------:R-:W-:Y:S05]  /*4e30*/  @P0 EXIT ;  /* 0x000000000000094d */ /* 0x000fea0003800000 */
[----:B0-----:R-:W-:Y:S01]  /*4e40*/  LOP3.LUT P0, RZ, R8, 0xff, RZ, 0xc0, !PT ;  /* 0x000000ff08ff7812 */ /* 0x001fe2000780c0ff */
[----:B------:R-:W-:Y:S02]  /*4e50*/  IMAD.MOV.U32 R0, RZ, RZ, 0x1 ;  /* 0x00000001ff007424 */ /* 0x000fe400078e00ff */
[----:B------:R-:W-:-:S10]  /*4e60*/  IMAD.MOV.U32 R7, RZ, RZ, RZ ;  /* 0x000000ffff077224 */ /* 0x000fd400078e00ff */
[----:B------:R-:W-:Y:S05]  /*4e70*/  @!P0 BRA `(.L_x_106) ;  /* 0x0000000c00908947 */ /* 0x000fea0003800000 */
[----:B------:R-:W0:Y:S01]  /*4e80*/  S2UR UR9, SR_CgaCtaId ;  /* 0x00000000000979c3 */ /* 0x000e220000008800 */
[----:B------:R-:W-:Y:S01]  /*4e90*/  UMOV UR13, 0x1 ;  /* 0x00000001000d7882 */ /* 0x000fe20000000000 */
[----:B------:R-:W-:Y:S01]  /*4ea0*/  LOP3.LUT P0, RZ, R4, 0x1f, RZ, 0xc0, !PT ;  /* 0x0000001f04ff7812 */ /* 0x000fe2000780c0ff */
[----:B------:R-:W-:Y:S01]  /*4eb0*/  ULDC UR5, c[0x0][0x658] ;  /* 0x0001960000057ab9 */ /* 0x000fe20000000800 */
[----:B------:R-:W-:Y:S01]  /*4ec0*/  UMOV UR7, 0xffffffff ;  /* 0xffffffff00077882 */ /* 0x000fe20000000000 */
[----:B------:R-:W-:Y:S01]  /*4ed0*/  BSSY B0, `(.L_x_106) ;  /* 0x00000de000007945 */ /* 0x000fe20003800000 */
[----:B------:R-:W-:Y:S01]  /*4ee0*/  USHF.L.U32 UR7, UR7, UR5, URZ ;  /* 0x0000000507077299 */ /* 0x000fe2000800063f */
[C---:B------:R-:W-:Y:S01]  /*4ef0*/  ISETP.NE.AND P2, PT, R3.reuse, RZ, PT ;  /* 0x000000ff0300720c */ /* 0x040fe20003f45270 */
[----:B------:R-:W-:Y:S01]  /*4f00*/  IMAD.MOV.U32 R8, RZ, RZ, 0x1 ;  /* 0x00000001ff087424 */ /* 0x000fe200078e00ff */
[----:B------:R-:W-:Y:S01]  /*4f10*/  ISETP.NE.OR P0, PT, R3, RZ, !P0 ;  /* 0x000000ff0300720c */ /* 0x000fe20004705670 */
[----:B------:R-:W-:Y:S01]  /*4f20*/  IMAD.MOV.U32 R0, RZ, RZ, 0x1 ;  /* 0x00000001ff007424 */ /* 0x000fe200078e00ff */
[----:B------:R-:W-:Y:S01]  /*4f30*/  LOP3.LUT R6, R16, 0x2, RZ, 0xfc, !PT ;  /* 0x0000000210067812 */ /* 0x000fe200078efcff */
[----:B------:R-:W-:Y:S01]  /*4f40*/  IMAD.MOV.U32 R7, RZ, RZ, RZ ;  /* 0x000000ffff077224 */ /* 0x000fe200078e00ff */
[----:B------:R-:W-:Y:S01]  /*4f50*/  ULDC UR4, c[0x0][0x600] ;  /* 0x0001800000047ab9 */ /* 0x000fe20000000800 */
[----:B------:R-:W-:Y:S01]  /*4f60*/  UMOV UR18, 0x11 ;  /* 0x0000001100127882 */ /* 0x000fe20000000000 */
[----:B------:R-:W-:-:S02]  /*4f70*/  USHF.L.U32 UR5, UR13, UR5, URZ ;  /* 0x000000050d057299 */ /* 0x000fc4000800063f */
[----:B------:R-:W-:Y:S02]  /*4f80*/  UIADD3 UR28, UR40, 0x1, URZ ;  /* 0x00000001281c7890 */ /* 0x000fe4000fffe03f */
[----:B------:R-:W-:Y:S02]  /*4f90*/  UIADD3 UR4, UR4, -0x1, URZ ;  /* 0xffffffff04047890 */ /* 0x000fe4000fffe03f */
[----:B------:R-:W-:Y:S01]  /*4fa0*/  ULOP3.LUT UR7, URZ, UR7, URZ, 0x33, !UPT ;  /* 0x000000073f077292 */ /* 0x000fe2000f8e333f */
[----:B------:R-:W-:Y:S01]  /*4fb0*/  ULDC.64 UR24, c[0x0][0x198] ;  /* 0x0000660000187ab9 */ /* 0x000fe20000000a00 */
[----:B0-----:R-:W-:Y:S02]  /*4fc0*/  USHF.R.U32.HI UR27, URZ, 0x2, UR9 ;  /* 0x000000023f1b7899 */ /* 0x001fe40008011609 */
[----:B------:R-:W-:Y:S02]  /*4fd0*/  ULOP3.LUT UR8, UR9, 0x3, URZ, 0xc0, !UPT ;  /* 0x0000000309087892 */ /* 0x000fe4000f8ec03f */
[----:B------:R-:W-:-:S02]  /*4fe0*/  USHF.L.U32 UR6, UR9, 0x4, URZ ;  /* 0x0000000409067899 */ /* 0x000fc4000800063f */
[----:B------:R-:W-:Y:S02]  /*4ff0*/  USHF.L.U32 UR26, UR9, 0x9, URZ ;  /* 0x00000009091a7899 */ /* 0x000fe4000800063f */
[----:B------:R-:W-:Y:S02]  /*5000*/  ULOP3.LUT UR9, UR9, 0xfffffffc, URZ, 0xc0, !UPT ;  /* 0xfffffffc09097892 */ /* 0x000fe4000f8ec03f */
[----:B------:R-:W-:Y:S02]  /*5010*/  UISETP.GT.U32.AND UP0, UPT, UR8, 0xffff, UPT ;  /* 0x0000ffff0800788c */ /* 0x000fe4000bf04070 */
[----:B------:R-:W-:Y:S02]  /*5020*/  ULOP3.LUT UR11, UR9, 0x1, URZ, 0xfc, !UPT ;  /* 0x00000001090b7892 */ /* 0x000fe4000f8efc3f */
[----:B------:R-:W-:Y:S02]  /*5030*/  ULOP3.LUT UR12, UR9, 0x2, URZ, 0xfc, !UPT ;  /* 0x00000002090c7892 */ /* 0x000fe4000f8efc3f */
[----:B------:R-:W-:-:S02]  /*5040*/  USHF.L.U32 UR10, UR13, UR9, URZ ;  /* 0x000000090d0a7299 */ /* 0x000fc4000800063f */
[----:B------:R-:W-:Y:S02]  /*5050*/  ULOP3.LUT UR9, UR9, 0x3, URZ, 0xfc, !UPT ;  /* 0x0000000309097892 */ /* 0x000fe4000f8efc3f */
[----:B------:R-:W-:Y:S02]  /*5060*/  USHF.L.U32 UR11, UR13, UR11, URZ ;  /* 0x0000000b0d0b7299 */ /* 0x000fe4000800063f */
[----:B------:R-:W-:Y:S02]  /*5070*/  USHF.L.U32 UR12, UR13, UR12, URZ ;  /* 0x0000000c0d0c7299 */ /* 0x000fe4000800063f */
[----:B------:R-:W-:Y:S02]  /*5080*/  USEL UR8, UR8, 0xffff, !UP0 ;  /* 0x0000ffff08087887 */ /* 0x000fe4000c000000 */
[----:B------:R-:W-:Y:S02]  /*5090*/  USHF.L.U32 UR9, UR13, UR9, URZ ;  /* 0x000000090d097299 */ /* 0x000fe4000800063f */
[----:B------:R-:W-:-:S02]  /*50a0*/  ULOP3.LUT UR10, UR12, UR10, UR11, 0xfe, !UPT ;  /* 0x0000000a0c0a7292 */ /* 0x000fc4000f8efe0b */
[----:B------:R-:W-:Y:S02]  /*50b0*/  ULOP3.LUT UR8, UR8, 0xffff, URZ, 0xc0, !UPT ;  /* 0x0000ffff08087892 */ /* 0x000fe4000f8ec03f */
[----:B------:R-:W-:Y:S02]  /*50c0*/  ULOP3.LUT UR6, UR6, 0x30, URZ, 0xc0, !UPT ;  /* 0x0000003006067892 */ /* 0x000fe4000f8ec03f */
[----:B------:R-:W-:Y:S02]  /*50d0*/  ULOP3.LUT UR13, UR10, UR9, URZ, 0xfc, !UPT ;  /* 0x000000090a0d7292 */ /* 0x000fe4000f8efc3f */
[----:B------:R-:W-:-:S12]  /*50e0*/  USHF.L.U32 UR18, UR18, UR8, URZ ;  /* 0x0000000812127299 */ /* 0x000fd8000800063f */
.L_x_118:
[----:B------:R-:W-:-:S03]  /*50f0*/  UMOV UR8, 0xffffffff ;  /* 0xffffffff00087882 */ /* 0x000fc60000000000 */
[----:B------:R-:W-:Y:S05]  /*5100*/  BRA.DIV UR8, `(.L_x_107) ;  /* 0x0000001608687947 */ /* 0x000fea000b800000 */
[----:B------:R-:W-:-:S13]  /*5110*/  ELECT P6, URZ, PT ;  /* 0x00000000003f782f */ /* 0x000fda00038c0000 */
.L_x_141:
[----:B------:R-:W0:Y:S01]  /*5120*/  LDC R3, c[0x0][0x28c] ;  /* 0x0000a300ff037b82 */ /* 0x000e220000000800 */
[----:B------:R-:W-:Y:S01]  /*5130*/  BSSY B1, `(.L_x_108) ;  /* 0x000003e000017945 */ /* 0x000fe20003800000 */
[----:B0-----:R-:W-:-:S13]  /*5140*/  ISETP.LT.OR P6, PT, R3, 0x1, !P6 ;  /* 0x000000010300780c */ /* 0x001fda00077c1670 */
[----:B------:R-:W-:Y:S05]  /*5150*/  @P6 BRA `(.L_x_109) ;  /* 0x0000000000ec6947 */ /* 0x000fea0003800000 */
[----:B------:R-:W-:Y:S01]  /*5160*/  LEA R19, R19, UR27, 0x1 ;  /* 0x0000001b13137c11 */ /* 0x000fe2000f8e08ff */
[----:B------:R-:W-:Y:S01]  /*5170*/  IMAD.MOV.U32 R12, RZ, RZ, RZ ;  /* 0x000000ffff0c7224 */ /* 0x000fe200078e00ff */
[----:B------:R-:W-:Y:S01]  /*5180*/  LEA R22, R22, UR6, 0x6 ;  /* 0x0000000616167c11 */ /* 0x000fe2000f8e30ff */
[----:B------:R-:W-:Y:S02]  /*5190*/  IMAD.U32 R13, RZ, RZ, UR28 ;  /* 0x0000001cff0d7e24 */ /* 0x000fe4000f8e00ff */
[----:B------:R-:W-:Y:S02]  /*51a0*/  IMAD.MOV.U32 R3, RZ, RZ, R0 ;  /* 0x000000ffff037224 */ /* 0x000fe400078e0000 */
[----:B------:R-:W-:Y:S02]  /*51b0*/  IMAD.MOV.U32 R4, RZ, RZ, R7 ;  /* 0x000000ffff047224 */ /* 0x000fe400078e0007 */
[----:B------:R-:W-:-:S07]  /*51c0*/  IMAD.SHL.U32 R19, R19, 0x20, RZ ;  /* 0x0000002013137824 */ /* 0x000fce00078e00ff */
.L_x_113:
[----:B------:R-:W0:Y:S01]  /*51d0*/  S2R R10, SR_CgaCtaId ;  /* 0x00000000000a7919 */ /* 0x000e220000008800 */
[----:B------:R-:W-:Y:S01]  /*51e0*/  MOV R5, 0x400 ;  /* 0x0000040000057802 */ /* 0x000fe20000000f00 */
[----:B------:R-:W1:Y:S03]  /*51f0*/  @!P2 LDC R9, c[0x0][0x500] ;  /* 0x00014000ff09ab82 */ /* 0x000e660000000800 */
[----:B0-----:R-:W-:Y:S02]  /*5200*/  LEA R11, R10, R5, 0x18 ;  /* 0x000000050a0b7211 */ /* 0x001fe400078ec0ff */
[----:B------:R-:W-:-:S03]  /*5210*/  SHF.L.U32 R5, R3, 0x1f, RZ ;  /* 0x0000001f03057819 */ /* 0x000fc600000006ff */
[----:B------:R-:W-:-:S04]  /*5220*/  IMAD R10, R4, 0x8, R11 ;  /* 0x00000008040a7824 */ /* 0x000fc800078e020b */
[----:B------:R-:W0:Y:S02]  /*5230*/  SYNCS.PHASECHK.TRANS64.TRYWAIT P1, [R10+URZ+0x70], R5 ;  /* 0x000070050a0075a7 */ /* 0x000e24000802017f */
[----:B01----:R-:W-:Y:S05]  /*5240*/  @!P1 BRA `(.L_x_110) ;  /* 0x0000001400389947 */ /* 0x003fea0003800000 */
.L_x_142:
[----:B0-----:R-:W-:Y:S01]  /*5250*/  PRMT R5, R6, 0x9910, RZ ;  /* 0x0000991006057816 */ /* 0x001fe200000000ff */
[----:B------:R0:W-:Y:S03]  /*5260*/  @!P2 SYNCS.ARRIVE.TRANS64 RZ, [R10+URZ], R9 ;  /* 0x000000090affa9a7 */ /* 0x0001e6000800003f */
[----:B------:R-:W-:-:S13]  /*5270*/  ISETP.NE.AND P1, PT, R5, 0x2, PT ;  /* 0x000000020500780c */ /* 0x000fda0003f25270 */
[----:B0-----:R-:W-:Y:S05]  /*5280*/  @P1 BRA `(.L_x_111) ;  /* 0x0000000000041947 */ /* 0x001fea0003800000 */
[----:B------:R-:W-:Y:S01]  /*5290*/  BPT.TRAP 0x1 ;  /* 0x000000040000795c */ /* 0x000fe20000300000 */
.L_x_111:
[----:B------:R-:W-:Y:S05]  /*52a0*/  @P0 BRA `(.L_x_112) ;  /* 0x0000000000040947 */ /* 0x000fea0003800000 */
[----:B------:R-:W-:Y:S01]  /*52b0*/  BPT.TRAP 0x1 ;  /* 0x000000040000795c */ /* 0x000fe20000300000 */
.L_x_112:
[----:B------:R-:W-:Y:S01]  /*52c0*/  R2UR UR8, R4 ;  /* 0x00000000040872ca */ /* 0x000fe200000e0000 */
[----:B------:R-:W-:Y:S01]  /*52d0*/  VIADD R13, R13, 0xffffffff ;  /* 0xffffffff0d0d7836 */ /* 0x000fe20000000000 */
[----:B------:R-:W-:Y:S01]  /*52e0*/  R2UR UR15, R11 ;  /* 0x000000000b0f72ca */ /* 0x000fe200000e0000 */
[----:B------:R-:W-:Y:S01]  /*52f0*/  UIADD3 UR14, UP0, UR24, 0xf0, URZ ;  /* 0x000000f0180e7890 */ /* 0x000fe2000ff1e03f */
[----:B------:R-:W-:Y:S01]  /*5300*/  R2UR UR22, R19 ;  /* 0x00000000131672ca */ /* 0x000fe200000e0000 */
[----:B------:R-:W-:Y:S01]  /*5310*/  UIADD3 UR30, UP1, UR24, 0x1f0, URZ ;  /* 0x000001f0181e7890 */ /* 0x000fe2000ff3e03f */
[----:B------:R-:W-:Y:S01]  /*5320*/  R2UR UR9, R10 ;  /* 0x000000000a0972ca */ /* 0x000fe200000e0000 */
[----:B------:R-:W-:Y:S01]  /*5330*/  UPRMT UR19, URZ, 0x5410, UR18 ;  /* 0x000054103f137896 */ /* 0x000fe20008000012 */
[----:B------:R-:W-:Y:S01]  /*5340*/  R2UR UR10, R12 ;  /* 0x000000000c0a72ca */ /* 0x000fe200000e0000 */
[----:B------:R-:W-:Y:S01]  /*5350*/  VIADD R4, R4, 0x1 ;  /* 0x0000000104047836 */ /* 0x000fe20000000000 */
[----:B------:R-:W-:Y:S01]  /*5360*/  R2UR UR12, R2 ;  /* 0x00000000020c72ca */ /* 0x000fe200000e0000 */
[----:B------:R-:W-:Y:S01]  /*5370*/  UPRMT UR29, URZ, 0x5410, UR13 ;  /* 0x000054103f1d7896 */ /* 0x000fe2000800000d */
[----:B------:R-:W-:Y:S01]  /*5380*/  R2UR UR23, R22 ;  /* 0x00000000161772ca */ /* 0x000fe200000e0000 */
[----:B------:R-:W-:Y:S01]  /*5390*/  USHF.L.U32 UR8, UR8, 0xb, URZ ;  /* 0x0000000b08087899 */ /* 0x000fe2000800063f */
[----:B------:R-:W-:Y:S01]  /*53a0*/  ISETP.GT.AND P3, PT, R13, 0x1, PT ;  /* 0x000000010d00780c */ /* 0x000fe20003f64270 */
[----:B------:R-:W-:Y:S01]  /*53b0*/  UIADD3.X UR31, URZ, UR25, URZ, UP1, !UPT ;  /* 0x000000193f1f7290 */ /* 0x000fe20008ffe43f */
[----:B------:R-:W-:Y:S01]  /*53c0*/  ISETP.NE.AND P1, PT, R4, 0xe, PT ;  /* 0x0000000e0400780c */ /* 0x000fe20003f25270 */
[----:B------:R-:W-:Y:S01]  /*53d0*/  ULEA UR11, UR27, UR8, 0xa ;  /* 0x000000081b0b7291 */ /* 0x000fe2000f8e503f */
[----:B------:R-:W-:Y:S01]  /*53e0*/  VIADD R12, R12, 0x20 ;  /* 0x000000200c0c7836 */ /* 0x000fe20000000000 */
[----:B------:R-:W-:Y:S01]  /*53f0*/  ULOP3.LUT UR8, UR8, 0x600, UR26, 0xf8, !UPT ;  /* 0x0000060008087892 */ /* 0x000fe2000f8ef81a */
[----:B------:R-:W-:Y:S01]  /*5400*/  SEL R10, RZ, 0x1, P1 ;  /* 0x00000001ff0a7807 */ /* 0x000fe20000800000 */
[----:B------:R-:W-:Y:S01]  /*5410*/  ULEA UR11, UR11, UR15, 0x2 ;  /* 0x0000000f0b0b7291 */ /* 0x000fe2000f8e103f */
[----:B------:R-:W-:Y:S01]  /*5420*/  SEL R4, R4, RZ, P1 ;  /* 0x000000ff04047207 */ /* 0x000fe20000800000 */
[----:B------:R-:W-:Y:S01]  /*5430*/  ULEA UR8, UR8, UR15, 0x2 ;  /* 0x0000000f08087291 */ /* 0x000fe2000f8e103f */
[----:B------:R-:W-:Y:S01]  /*5440*/  LOP3.LUT R3, R3, R10, RZ, 0x3c, !PT ;  /* 0x0000000a03037212 */ /* 0x000fe200078e3cff */
[----:B------:R-:W-:-:S02]  /*5450*/  UIADD3 UR20, UR11, 0x200, URZ ;  /* 0x000002000b147890 */ /* 0x000fc4000fffe03f */
[----:B------:R-:W-:Y:S02]  /*5460*/  UIADD3.X UR15, URZ, UR25, URZ, UP0, !UPT ;  /* 0x000000193f0f7290 */ /* 0x000fe400087fe43f */
[----:B------:R-:W-:Y:S01]  /*5470*/  UIADD3 UR21, UR8, 0x1c200, URZ ;  /* 0x0001c20008157890 */ /* 0x000fe2000fffe03f */
[----:B------:R-:W-:Y:S01]  /*5480*/  UMOV UR16, 0x0 ;  /* 0x0000000000107882 */ /* 0x000fe20000000000 */
[----:B------:R-:W-:Y:S01]  /*5490*/  UMOV UR17, 0x10000000 ;  /* 0x1000000000117882 */ /* 0x000fe20000000000 */
[----:B------:R-:W-:Y:S01]  /*54a0*/  UMOV UR11, UR22 ;  /* 0x00000016000b7c82 */ /* 0x000fe20008000000 */
[----:B------:R-:W-:-:S03]  /*54b0*/  UMOV UR8, UR20 ;  /* 0x0000001400087c82 */ /* 0x000fc60008000000 */
[----:B------:R0:W-:Y:S02]  /*54c0*/  UTMALDG.3D.MULTICAST [UR8], [UR14], UR19, desc[UR16] ;  /* 0x000010080e0073b4 */ /* 0x0001e40008011813 */
[----:B0-----:R-:W-:Y:S01]  /*54d0*/  UMOV UR8, UR21 ;  /* 0x0000001500087c82 */ /* 0x001fe20008000000 */
[----:B------:R-:W-:Y:S02]  /*54e0*/  UMOV UR11, UR23 ;  /* 0x00000017000b7c82 */ /* 0x000fe40008000000 */
[----:B------:R0:W-:Y:S02]  /*54f0*/  UTMALDG.3D.MULTICAST [UR8], [UR30], UR29, desc[UR16] ;  /* 0x000010081e0073b4 */ /* 0x0001e4000801181d */
[----:B0-----:R-:W-:Y:S05]  /*5500*/  @P3 BRA `(.L_x_113) ;  /* 0xfffffffc00303947 */ /* 0x001fea000383ffff */
.L_x_109:
[----:B------:R-:W-:Y:S05]  /*5510*/  BSYNC B1 ;  /* 0x0000000000017941 */ /* 0x000fea0003800000 */
.L_x_108:
[----:B------:R-:W2:Y:S01]  /*5520*/  LDL.64 R10, [R1] ;  /* 0x00000000010a7983 */ /* 0x000ea20000100a00 */
[----:B------:R-:W-:Y:S01]  /*5530*/  LOP3.LUT P4, RZ, R8, 0xff, RZ, 0xc0, !PT ;  /* 0x000000ff08ff7812 */ /* 0x000fe2000788c0ff */
[----:B------:R-:W-:Y:S01]  /*5540*/  VIADD R4, R7, UR40 ;  /* 0x0000002807047c36 */ /* 0x000fe20008000000 */
[----:B------:R-:W-:Y:S01]  /*5550*/  ULDC.64 UR8, c[0x0][0x650] ;  /* 0x0001940000087ab9 */ /* 0x000fe20000000a00 */
[----:B------:R-:W-:Y:S01]  /*5560*/  IMAD.U32 R5, RZ, RZ, UR40 ;  /* 0x00000028ff057e24 */ /* 0x000fe2000f8e00ff */
[----:B------:R-:W-:Y:S01]  /*5570*/  UISETP.GE.U32.AND UP0, UPT, UR40, 0xe, UPT ;  /* 0x0000000e2800788c */ /* 0x000fe2000bf06070 */
[----:B------:R-:W-:Y:S01]  /*5580*/  BSSY B1, `(.L_x_114) ;  /* 0x0000070000017945 */ /* 0x000fe20003800000 */
[----:B------:R-:W-:Y:S01]  /*5590*/  SHF.R.U32.HI R2, RZ, 0x1, R4 ;  /* 0x00000001ff027819 */ /* 0x000fe20000011604 */
[----:B------:R-:W-:Y:S01]  /*55a0*/  IMAD.MOV.U32 R19, RZ, RZ, -0x1 ;  /* 0xffffffffff137424 */ /* 0x000fe200078e00ff */
[----:B------:R-:W-:Y:S01]  /*55b0*/  ISETP.GT.U32.AND P1, PT, R4, 0xd, PT ;  /* 0x0000000d0400780c */ /* 0x000fe20003f24070 */
[----:B------:R-:W-:Y:S01]  /*55c0*/  IMAD.MOV.U32 R22, RZ, RZ, -0x1 ;  /* 0xffffffffff167424 */ /* 0x000fe200078e00ff */
[----:B------:R-:W-:-:S02]  /*55d0*/  PLOP3.LUT P3, PT, PT, PT, UP0, 0x80, 0x0 ;  /* 0x000000000000781c */ /* 0x000fc40003f6f008 */
[----:B------:R-:W-:Y:S01]  /*55e0*/  ISETP.LT.U32.AND P1, PT, R5, 0xe, P1 ;  /* 0x0000000e0500780c */ /* 0x000fe20000f21070 */
[----:B------:R-:W0:Y:S01]  /*55f0*/  @P4 S2R R8, SR_CgaCtaId ;  /* 0x0000000000084919 */ /* 0x000e220000008800 */
[----:B------:R-:W-:-:S04]  /*5600*/  @P4 MOV R3, 0x400 ;  /* 0x0000040000034802 */ /* 0x000fc80000000f00 */
[----:B0-----:R-:W-:Y:S01]  /*5610*/  @P4 LEA R8, R8, R3, 0x18 ;  /* 0x0000000308084211 */ /* 0x001fe200078ec0ff */
[----:B------:R-:W-:-:S03]  /*5620*/  IMAD.WIDE.U32 R2, R2, -0x6db6db6d, RZ ;  /* 0x9249249302027825 */ /* 0x000fc600078e00ff */
[----:B------:R0:W-:Y:S01]  /*5630*/  @P4 SYNCS.ARRIVE.TRANS64.A1T0 RZ, [R8+URZ+0x118], RZ ;  /* 0x000118ff08ff49a7 */ /* 0x0001e2000810003f */
[----:B------:R-:W-:Y:S01]  /*5640*/  IMAD.MOV.U32 R2, RZ, RZ, -0x1 ;  /* 0xffffffffff027424 */ /* 0x000fe200078e00ff */
[----:B------:R-:W-:Y:S02]  /*5650*/  SHF.R.U32.HI R5, RZ, 0x2, R3 ;  /* 0x00000002ff057819 */ /* 0x000fe40000011603 */
[----:B------:R-:W-:-:S03]  /*5660*/  SEL R3, RZ, 0x1, !P1 ;  /* 0x00000001ff037807 */ /* 0x000fc60004800000 */
[----:B------:R-:W-:Y:S01]  /*5670*/  IMAD R7, R5, -0xe, R4 ;  /* 0xfffffff205077824 */ /* 0x000fe200078e0204 */
[----:B------:R-:W-:Y:S02]  /*5680*/  LOP3.LUT R0, R0, R3, RZ, 0x3c, !PT ;  /* 0x0000000300007212 */ /* 0x000fe400078e3cff */
[----:B------:R-:W-:Y:S02]  /*5690*/  PRMT R3, RZ, 0x7610, R3 ;  /* 0x00007610ff037816 */ /* 0x000fe40000000003 */
[----:B------:R-:W-:Y:S02]  /*56a0*/  @P3 LOP3.LUT R0, R0, 0x1, R5, 0x78, !PT ;  /* 0x0000000100003812 */ /* 0x000fe400078e7805 */
[----:B0-----:R-:W-:Y:S02]  /*56b0*/  PRMT R8, RZ, 0x7610, R8 ;  /* 0x00007610ff087816 */ /* 0x001fe40000000008 */
[----:B--2---:R-:W-:-:S04]  /*56c0*/  IADD3 R18, P4, R18, R10, RZ ;  /* 0x0000000a12127210 */ /* 0x004fc80007f9e0ff */
[----:B------:R-:W-:Y:S01]  /*56d0*/  ISETP.GE.U32.AND P1, PT, R18, UR8, PT ;  /* 0x0000000812007c0c */ /* 0x000fe2000bf26070 */
[----:B------:R-:W-:-:S05]  /*56e0*/  IMAD.X R17, R17, 0x1, R23, P4 ;  /* 0x0000000111117824 */ /* 0x000fca00020e0617 */
[----:B------:R-:W-:-:S13]  /*56f0*/  ISETP.GE.U32.AND.EX P1, PT, R17, UR9, PT, P1 ;  /* 0x0000000911007c0c */ /* 0x000fda000bf26110 */
[----:B------:R-:W-:Y:S05]  /*5700*/  @P1 BRA `(.L_x_115) ;  /* 0x00000004005c1947 */ /* 0x000fea0003800000 */
[----:B------:R-:W0:Y:S01]  /*5710*/  S2R R11, SR_CTAID.X ;  /* 0x00000000000b7919 */ /* 0x000e220000002500 */
[----:B------:R-:W-:Y:S01]  /*5720*/  ULDC.64 UR8, c[0x0][0x628] ;  /* 0x00018a0000087ab9 */ /* 0x000fe20000000a00 */
[----:B------:R-:W1:Y:S01]  /*5730*/  LDC R12, c[0x0][0x144] ;  /* 0x00005100ff0c7b82 */ /* 0x000e620000000800 */
[----:B------:R-:W-:Y:S01]  /*5740*/  ISETP.NE.U32.AND P1, PT, RZ, UR8, PT ;  /* 0x00000008ff007c0c */ /* 0x000fe2000bf25070 */
[----:B------:R-:W2:Y:S01]  /*5750*/  S2R R9, SR_CTAID.Y ;  /* 0x0000000000097919 */ /* 0x000ea20000002600 */
[----:B------:R-:W-:Y:S01]  /*5760*/  ULDC UR10, c[0x0][0x150] ;  /* 0x00005400000a7ab9 */ /* 0x000fe20000000800 */
[----:B------:R-:W-:Y:S01]  /*5770*/  ULDC UR11, c[0x0][0x630] ;  /* 0x00018c00000b7ab9 */ /* 0x000fe20000000800 */
[----:B------:R-:W-:Y:S01]  /*5780*/  ISETP.NE.AND.EX P1, PT, RZ, UR9, PT, P1 ;  /* 0x00000009ff007c0c */ /* 0x000fe2000bf25310 */
[----:B------:R-:W-:Y:S01]  /*5790*/  IMAD.MOV.U32 R2, RZ, RZ, R18 ;  /* 0x000000ffff027224 */ /* 0x000fe200078e0012 */
[----:B0-----:R-:W-:-:S05]  /*57a0*/  I2FP.F32.U32 R3, R11 ;  /* 0x0000000b00037245 */ /* 0x001fca0000201000 */
[----:B------:R-:W-:Y:S01]  /*57b0*/  FMUL R14, R3, UR10 ;  /* 0x0000000a030e7c20 */ /* 0x000fe20008400000 */
[----:B------:R-:W-:-:S05]  /*57c0*/  IMAD.MOV.U32 R3, RZ, RZ, R17 ;  /* 0x000000ffff037224 */ /* 0x000fca00078e0011 */
[----:B--2---:R-:W-:Y:S05]  /*57d0*/  @!P1 BRA `(.L_x_116) ;  /* 0x0000000000289947 */ /* 0x004fea0003800000 */
[----:B------:R-:W-:Y:S02]  /*57e0*/  ULDC UR10, c[0x0][0x634] ;  /* 0x00018d00000a7ab9 */ /* 0x000fe40000000800 */
[----:B------:R-:W-:-:S05]  /*57f0*/  IADD3 R3, P1, R18, UR10, RZ ;  /* 0x0000000a12037c10 */ /* 0x000fca000ff3e0ff */
[----:B------:R-:W-:-:S04]  /*5800*/  IMAD.X R13, RZ, RZ, R17, P1 ;  /* 0x000000ffff0d7224 */ /* 0x000fc800008e0611 */
[----:B------:R-:W-:-:S04]  /*5810*/  IMAD.WIDE.U32 R4, R13, UR8, RZ ;  /* 0x000000080d047c25 */ /* 0x000fc8000f8e00ff */
[----:B------:R-:W-:-:S04]  /*5820*/  IMAD.WIDE.U32 R4, P1, R3, UR9, R4 ;  /* 0x0000000903047c25 */ /* 0x000fc8000f820004 */
[----:B------:R-:W-:-:S04]  /*5830*/  IMAD.WIDE.U32 R2, R3, UR8, RZ ;  /* 0x0000000803027c25 */ /* 0x000fc8000f8e00ff */
[----:B------:R-:W-:Y:S01]  /*5840*/  IMAD.MOV.U32 R2, RZ, RZ, R5 ;  /* 0x000000ffff027224 */ /* 0x000fe200078e0005 */
[----:B------:R-:W-:Y:S01]  /*5850*/  IADD3 RZ, P3, R3, R4, RZ ;  /* 0x0000000403ff7210 */ /* 0x000fe20007f7e0ff */
[----:B------:R-:W-:-:S04]  /*5860*/  IMAD.X R3, RZ, RZ, RZ, P1 ;  /* 0x000000ffff037224 */ /* 0x000fc800008e06ff */
[----:B------:R-:W-:-:S08]  /*5870*/  IMAD.WIDE.U32.X R2, R13, UR9, R2, P3 ;  /* 0x000000090d027c25 */ /* 0x000fd000098e0402 */
.L_x_116:
[--C-:B------:R-:W-:Y:S01]  /*5880*/  SHF.R.U64 R10, R2, UR11, R3.reuse ;  /* 0x0000000b020a7c19 */ /* 0x100fe20008001203 */
[----:B------:R-:W0:Y:S01]  /*5890*/  F2I.U32.TRUNC.NTZ R14, R14 ;  /* 0x0000000e000e7305 */ /* 0x000e22000020f000 */
[----:B------:R-:W-:Y:S01]  /*58a0*/  SHF.R.U32.HI R2, RZ, UR11, R3 ;  /* 0x0000000bff027c19 */ /* 0x000fe20008011603 */
[----:B------:R-:W-:Y:S01]  /*58b0*/  ULDC.64 UR8, c[0x0][0x620] ;  /* 0x0001880000087ab9 */ /* 0x000fe20000000a00 */
[----:B------:R-:W-:Y:S01]  /*58c0*/  IADD3 R5, P1, RZ, -R10, RZ ;  /* 0x8000000aff057210 */ /* 0x000fe20007f3e0ff */
[----:B------:R-:W-:Y:S01]  /*58d0*/  IMAD.MOV.U32 R3, RZ, RZ, R17 ;  /* 0x000000ffff037224 */ /* 0x000fe200078e0011 */
[----:B------:R-:W-:-:S03]  /*58e0*/  ULDC.64 UR10, c[0x0][0x640] ;  /* 0x00019000000a7ab9 */ /* 0x000fc60000000a00 */
[----:B------:R-:W-:Y:S01]  /*58f0*/  IMAD.X R2, RZ, RZ, ~R2, P1 ;  /* 0x000000ffff027224 */ /* 0x000fe200008e0e02 */
[----:B------:R-:W-:-:S03]  /*5900*/  ISETP.NE.U32.AND P1, PT, RZ, UR10, PT ;  /* 0x0000000aff007c0c */ /* 0x000fc6000bf25070 */
[----:B------:R-:W-:Y:S01]  /*5910*/  IMAD R4, R2, UR8, RZ ;  /* 0x0000000802047c24 */ /* 0x000fe2000f8e02ff */
[----:B------:R-:W-:Y:S01]  /*5920*/  ISETP.NE.AND.EX P1, PT, RZ, UR11, PT, P1 ;  /* 0x0000000bff007c0c */ /* 0x000fe2000bf25310 */
[----:B------:R-:W-:-:S04]  /*5930*/  IMAD.MOV.U32 R2, RZ, RZ, R18 ;  /* 0x000000ffff027224 */ /* 0x000fc800078e0012 */
[----:B------:R-:W-:Y:S01]  /*5940*/  IMAD.WIDE.U32 R2, R5, UR8, R2 ;  /* 0x0000000805027c25 */ /* 0x000fe2000f8e0002 */
[----:B------:R-:W-:-:S03]  /*5950*/  ULDC UR8, c[0x0][0x618] ;  /* 0x0001860000087ab9 */ /* 0x000fc60000000800 */
[----:B------:R-:W-:Y:S01]  /*5960*/  IMAD R5, R5, UR9, R4 ;  /* 0x0000000905057c24 */ /* 0x000fe2000f8e0204 */
[----:B------:R-:W-:Y:S01]  /*5970*/  ULDC UR9, c[0x0][0x154] ;  /* 0x0000550000097ab9 */ /* 0x000fe20000000800 */
[----:B0-----:R-:W-:Y:S02]  /*5980*/  IMAD.MOV R4, RZ, RZ, -R14 ;  /* 0x000000ffff047224 */ /* 0x001fe400078e0a0e */
[----:B------:R-:W0:Y:S01]  /*5990*/  LDC R14, c[0x0][0x148] ;  /* 0x00005200ff0e7b82 */ /* 0x000e220000000800 */
[----:B------:R-:W-:Y:S02]  /*59a0*/  IMAD.IADD R3, R3, 0x1, R5 ;  /* 0x0000000103037824 */ /* 0x000fe400078e0205 */
[----:B-1----:R-:W-:Y:S01]  /*59b0*/  IMAD R11, R12, R4, R11 ;  /* 0x000000040c0b7224 */ /* 0x002fe200078e020b */
[----:B------:R-:W-:Y:S02]  /*59c0*/  I2FP.F32.U32 R4, R9 ;  /* 0x0000000900047245 */ /* 0x000fe40000201000 */
[----:B------:R-:W-:-:S02]  /*59d0*/  SHF.R.U64 R12, R2, UR8, R3 ;  /* 0x00000008020c7c19 */ /* 0x000fc40008001203 */
[----:B------:R-:W-:Y:S01]  /*59e0*/  SHF.R.U32.HI R3, RZ, UR8, R3 ;  /* 0x00000008ff037c19 */ /* 0x000fe20008011603 */
[----:B------:R-:W-:Y:S01]  /*59f0*/  FMUL R4, R4, UR9 ;  /* 0x0000000904047c20 */ /* 0x000fe20008400000 */
[----:B------:R-:W-:Y:S02]  /*5a00*/  ULDC UR8, c[0x0][0x608] ;  /* 0x0001820000087ab9 */ /* 0x000fe40000000800 */
[--C-:B------:R-:W-:Y:S01]  /*5a10*/  SHF.R.U64 R15, R12, UR8, R3.reuse ;  /* 0x000000080c0f7c19 */ /* 0x100fe20008001203 */
[----:B------:R1:W2:Y:S01]  /*5a20*/  F2I.U32.TRUNC.NTZ R20, R4 ;  /* 0x0000000400147305 */ /* 0x0002a2000020f000 */
[----:B------:R-:W-:Y:S01]  /*5a30*/  SHF.R.U32.HI R2, RZ, UR8, R3 ;  /* 0x00000008ff027c19 */ /* 0x000fe20008011603 */
[----:B------:R-:W-:-:S03]  /*5a40*/  ULDC UR8, c[0x0][0x658] ;  /* 0x0001960000087ab9 */ /* 0x000fc60000000800 */
[--C-:B------:R-:W-:Y:S02]  /*5a50*/  SHF.R.U64 R13, R15, UR8, R2.reuse ;  /* 0x000000080f0d7c19 */ /* 0x100fe40008001202 */
[----:B------:R-:W-:-:S03]  /*5a60*/  SHF.R.U32.HI R19, RZ, UR8, R2 ;  /* 0x00000008ff137c19 */ /* 0x000fc60008011602 */
[----:B------:R-:W-:Y:S02]  /*5a70*/  IMAD.MOV.U32 R2, RZ, RZ, R13 ;  /* 0x000000ffff027224 */ /* 0x000fe400078e000d */
[----:B------:R-:W-:Y:S01]  /*5a80*/  IMAD.MOV.U32 R3, RZ, RZ, R19 ;  /* 0x000000ffff037224 */ /* 0x000fe200078e0013 */
[----:B-1----:R-:W-:Y:S06]  /*5a90*/  @!P1 BRA `(.L_x_117) ;  /* 0x0000000000289947 */ /* 0x002fec0003800000 */
        /* <DEDUP_REMOVED lines=10> */
.L_x_117:
[----:B------:R-:W1:Y:S01]  /*5b40*/  LDC R4, c[0x0][0x65c] ;  /* 0x00019700ff047b82 */ /* 0x000e620000000800 */
[----:B------:R-:W-:Y:S01]  /*5b50*/  ULDC UR8, c[0x0][0x648] ;  /* 0x0001920000087ab9 */ /* 0x000fe20000000800 */
[----:B------:R-:W-:Y:S01]  /*5b60*/  LOP3.LUT R15, R15, UR7, RZ, 0xc0, !PT ;  /* 0x000000070f0f7c12 */ /* 0x000fe2000f8ec0ff */
[----:B--2---:R-:W-:Y:S01]  /*5b70*/  IMAD.MOV R20, RZ, RZ, -R20 ;  /* 0x000000ffff147224 */ /* 0x004fe200078e0a14 */
[----:B------:R-:W-:Y:S01]  /*5b80*/  SHF.R.U64 R2, R2, UR8, R3 ;  /* 0x0000000802027c19 */ /* 0x000fe20008001203 */
[----:B------:R-:W-:Y:S01]  /*5b90*/  ULDC UR8, c[0x0][0x638] ;  /* 0x00018e0000087ab9 */ /* 0x000fe20000000800 */
[----:B------:R-:W-:Y:S01]  /*5ba0*/  LOP3.LUT R12, R12, UR4, RZ, 0xc0, !PT ;  /* 0x000000040c0c7c12 */ /* 0x000fe2000f8ec0ff */
[----:B------:R-:W-:Y:S01]  /*5bb0*/  ULDC UR9, c[0x0][0x610] ;  /* 0x0001840000097ab9 */ /* 0x000fe20000000800 */
[----:B------:R-:W-:Y:S01]  /*5bc0*/  IMAD.MOV.U32 R3, RZ, RZ, 0x1 ;  /* 0x00000001ff037424 */ /* 0x000fe200078e00ff */
[----:B-1----:R-:W-:Y:S01]  /*5bd0*/  ISETP.NE.AND P1, PT, R4, 0x1, PT ;  /* 0x000000010400780c */ /* 0x002fe20003f25270 */
[----:B------:R-:W-:-:S02]  /*5be0*/  IMAD.MOV R4, RZ, RZ, -R2 ;  /* 0x000000ffff047224 */ /* 0x000fc400078e0a02 */
[----:B------:R-:W-:Y:S02]  /*5bf0*/  IMAD R2, R2, UR5, R15 ;  /* 0x0000000502027c24 */ /* 0x000fe4000f8e020f */
[----:B------:R-:W-:Y:S01]  /*5c00*/  IMAD R13, R4, UR8, R13 ;  /* 0x00000008040d7c24 */ /* 0x000fe2000f8e020d */
[----:B------:R-:W-:-:S07]  /*5c10*/  ULDC UR8, c[0x0][0x600] ;  /* 0x0001800000087ab9 */ /* 0x000fce0000000800 */
[----:B0-----:R-:W-:-:S04]  /*5c20*/  @P1 IMAD R11, R14, R20, R9 ;  /* 0x000000140e0b1224 */ /* 0x001fc800078e0209 */
[----:B------:R-:W-:Y:S02]  /*5c30*/  IMAD R11, R2, UR9, R11 ;  /* 0x00000009020b7c24 */ /* 0x000fe4000f8e020b */
[----:B------:R-:W-:-:S05]  /*5c40*/  IMAD R2, R13, UR8, R12 ;  /* 0x000000080d027c24 */ /* 0x000fca000f8e020c */
[----:B------:R-:W-:Y:S02]  /*5c50*/  SEL R22, R2, R11, !P1 ;  /* 0x0000000b02167207 */ /* 0x000fe40004800000 */
[----:B------:R-:W-:Y:S01]  /*5c60*/  SEL R19, R11, R2, !P1 ;  /* 0x000000020b137207 */ /* 0x000fe20004800000 */
[----:B------:R-:W-:-:S07]  /*5c70*/  IMAD.MOV.U32 R2, RZ, RZ, R10 ;  /* 0x000000ffff027224 */ /* 0x000fce00078e000a */
.L_x_115:
[----:B------:R-:W-:Y:S05]  /*5c80*/  BSYNC B1 ;  /* 0x0000000000017941 */ /* 0x000fea0003800000 */
.L_x_114:
[----:B------:R-:W-:-:S13]  /*5c90*/  LOP3.LUT P1, RZ, R3, 0xff, RZ, 0xc0, !PT ;  /* 0x000000ff03ff7812 */ /* 0x000fda000782c0ff */
[----:B------:R-:W-:Y:S05]  /*5ca0*/  @P1 BRA `(.L_x_118) ;  /* 0xfffffff400101947 */ /* 0x000fea000383ffff */
[----:B------:R-:W-:Y:S05]  /*5cb0*/  BSYNC B0 ;  /* 0x0000000000007941 */ /* 0x000fea0003800000 */
.L_x_106:
[----:B------:R-:W-:-:S03]  /*5cc0*/  UMOV UR8, 0xffffffff ;  /* 0xffffffff00087882 */ /* 0x000fc60000000000 */
[----:B------:R-:W-:Y:S05]  /*5cd0*/  BRA.DIV UR8, `(.L_x_119) ;  /* 0x0000000a08a87947 */ /* 0x000fea000b800000 */
[----:B------:R-:W-:-:S13]  /*5ce0*/  ELECT P6, URZ, PT ;  /* 0x00000000003f782f */ /* 0x000fda00038c0000 */
.L_x_145:
[----:B------:R-:W-:Y:S04]  /*5cf0*/  BSSY B0, `(.L_x_120) ;  /* 0x0000085000007945 */ /* 0x000fe80003800000 */
[----:B------:R-:W-:Y:S05]  /*5d00*/  @!P6 BRA `(.L_x_121) ;  /* 0x00000008000ce947 */ /* 0x000fea0003800000 */
[----:B------:R-:W-:-:S04]  /*5d10*/  LOP3.LUT R16, R16, 0x2, RZ, 0xfc, !PT ;  /* 0x0000000210107812 */ /* 0x000fc800078efcff */
[----:B------:R-:W-:-:S13]  /*5d20*/  ISETP.NE.AND P0, PT, R16, 0x3, PT ;  /* 0x000000031000780c */ /* 0x000fda0003f05270 */
[----:B------:R-:W-:Y:S05]  /*5d30*/  @!P0 BRA `(.L_x_122) ;  /* 0x0000000000048947 */ /* 0x000fea0003800000 */
[----:B------:R-:W-:Y:S01]  /*5d40*/  BPT.TRAP 0x1 ;  /* 0x000000040000795c */ /* 0x000fe20000300000 */
.L_x_122:
[----:B------:R-:W0:Y:S01]  /*5d50*/  S2R R3, SR_CgaCtaId ;  /* 0x0000000000037919 */ /* 0x000e220000008800 */
[----:B------:R-:W-:Y:S02]  /*5d60*/  MOV R2, 0x400 ;  /* 0x0000040000027802 */ /* 0x000fe40000000f00 */
[----:B------:R-:W-:Y:S02]  /*5d70*/  SHF.L.U32 R4, R0, 0x1f, RZ ;  /* 0x0000001f00047819 */ /* 0x000fe400000006ff */
[----:B0-----:R-:W-:-:S05]  /*5d80*/  LEA R2, R3, R2, 0x18 ;  /* 0x0000000203027211 */ /* 0x001fca00078ec0ff */
[----:B------:R-:W-:-:S04]  /*5d90*/  VIADD R2, R2, 0x70 ;  /* 0x0000007002027836 */ /* 0x000fc80000000000 */
[C---:B------:R-:W-:Y:S02]  /*5da0*/  IMAD R9, R7.reuse, 0x8, R2 ;  /* 0x0000000807097824 */ /* 0x040fe400078e0202 */
[----:B------:R-:W-:Y:S02]  /*5db0*/  VIADD R7, R7, 0x1 ;  /* 0x0000000107077836 */ /* 0x000fe40000000000 */
[----:B------:R-:W0:Y:S03]  /*5dc0*/  SYNCS.PHASECHK.TRANS64.TRYWAIT P0, [R9+URZ], R4 ;  /* 0x00000004090075a7 */ /* 0x000e26000800017f */
[----:B------:R-:W-:-:S04]  /*5dd0*/  ISETP.NE.AND P1, PT, R7, 0xe, PT ;  /* 0x0000000e0700780c */ /* 0x000fc80003f25270 */
[----:B------:R-:W-:Y:S02]  /*5de0*/  SEL R3, RZ, 0x1, P1 ;  /* 0x00000001ff037807 */ /* 0x000fe40000800000 */
[----:B------:R-:W-:Y:S02]  /*5df0*/  SEL R7, R7, RZ, P1 ;  /* 0x000000ff07077207 */ /* 0x000fe40000800000 */
[----:B------:R-:W-:-:S03]  /*5e00*/  LOP3.LUT R6, R0, R3, RZ, 0x3c, !PT ;  /* 0x0000000300067212 */ /* 0x000fc600078e3cff */
[----:B------:R-:W-:Y:S01]  /*5e10*/  IMAD R8, R7, 0x8, R2 ;  /* 0x0000000807087824 */ /* 0x000fe200078e0202 */
[----:B------:R-:W-:Y:S01]  /*5e20*/  SHF.L.U32 R5, R6, 0x1f, RZ ;  /* 0x0000001f06057819 */ /* 0x000fe200000006ff */
[----:B0-----:R-:W-:Y:S06]  /*5e30*/  @!P0 BRA `(.L_x_123) ;  /* 0x0000000800708947 */ /* 0x001fec0003800000 */
.L_x_146:
[----:B------:R-:W1:Y:S01]  /*5e40*/  SYNCS.PHASECHK.TRANS64.TRYWAIT P0, [R8+URZ], R5 ;  /* 0x00000005080075a7 */ /* 0x000e62000800017f */
[----:B------:R-:W-:-:S05]  /*5e50*/  VIADD R0, R7, 0x1 ;  /* 0x0000000107007836 */ /* 0x000fca0000000000 */
[----:B------:R-:W-:-:S04]  /*5e60*/  ISETP.NE.AND P1, PT, R0, 0xe, PT ;  /* 0x0000000e0000780c */ /* 0x000fc80003f25270 */
[----:B------:R-:W-:Y:S02]  /*5e70*/  SEL R3, RZ, 0x1, P1 ;  /* 0x00000001ff037807 */ /* 0x000fe40000800000 */
[----:B------:R-:W-:Y:S02]  /*5e80*/  SEL R7, R0, RZ, P1 ;  /* 0x000000ff00077207 */ /* 0x000fe40000800000 */
[----:B------:R-:W-:-:S03]  /*5e90*/  LOP3.LUT R6, R6, R3, RZ, 0x3c, !PT ;  /* 0x0000000306067212 */ /* 0x000fc600078e3cff */
[----:B0-----:R-:W-:Y:S01]  /*5ea0*/  IMAD R9, R7, 0x8, R2 ;  /* 0x0000000807097824 */ /* 0x001fe200078e0202 */
[----:B------:R-:W-:Y:S01]  /*5eb0*/  SHF.L.U32 R4, R6, 0x1f, RZ ;  /* 0x0000001f06047819 */ /* 0x000fe200000006ff */
[----:B-1----:R-:W-:Y:S06]  /*5ec0*/  @!P0 BRA `(.L_x_124) ;  /* 0x0000000800608947 */ /* 0x002fec0003800000 */
.L_x_147:
        /* <DEDUP_REMOVED lines=9> */
.L_x_148:
        /* <DEDUP_REMOVED lines=9> */
.L_x_149:
        /* <DEDUP_REMOVED lines=9> */
.L_x_150:
        /* <DEDUP_REMOVED lines=9> */
.L_x_151:
        /* <DEDUP_REMOVED lines=9> */
.L_x_152:
        /* <DEDUP_REMOVED lines=9> */
.L_x_153:
        /* <DEDUP_REMOVED lines=9> */
.L_x_154:
        /* <DEDUP_REMOVED lines=9> */
.L_x_155:
        /* <DEDUP_REMOVED lines=9> */
.L_x_156:
[----:B------:R-:W1:Y:S01]  /*63e0*/  SYNCS.PHASECHK.TRANS64.TRYWAIT P0, [R8+URZ], R5 ;  /* 0x00000005080075a7 */ /* 0x000e62000800017f */
[----:B------:R-:W-:-:S05]  /*63f0*/  VIADD R0, R7, 0x1 ;  /* 0x0000000107007836 */ /* 0x000fca0000000000 */
[----:B------:R-:W-:-:S04]  /*6400*/  ISETP.NE.AND P1, PT, R0, 0xe, PT ;  /* 0x0000000e0000780c */ /* 0x000fc80003f25270 */
[----:B------:R-:W-:Y:S02]  /*6410*/  SEL R3, RZ, 0x1, P1 ;  /* 0x00000001ff037807 */ /* 0x000fe40000800000 */
[----:B------:R-:W-:Y:S02]  /*6420*/  SEL R7, R0, RZ, P1 ;  /* 0x000000ff00077207 */ /* 0x000fe40000800000 */
[----:B0-----:R-:W-:-:S03]  /*6430*/  LOP3.LUT R9, R6, R3, RZ, 0x3c, !PT ;  /* 0x0000000306097212 */ /* 0x001fc600078e3cff */
[----:B------:R-:W-:Y:S01]  /*6440*/  IMAD R11, R7, 0x8, R2 ;  /* 0x00000008070b7824 */ /* 0x000fe200078e0202 */
[----:B------:R-:W-:Y:S01]  /*6450*/  SHF.L.U32 R6, R9, 0x1f, RZ ;  /* 0x0000001f09067819 */ /* 0x000fe200000006ff */
[----:B-1----:R-:W-:Y:S06]  /*6460*/  @!P0 BRA `(.L_x_134) ;  /* 0x0000000400c08947 */ /* 0x002fec0003800000 */
.L_x_157:
[----:B------:R-:W1:Y:S01]  /*6470*/  SYNCS.PHASECHK.TRANS64.TRYWAIT P0, [R11+URZ], R6 ;  /* 0x000000060b0075a7 */ /* 0x000e62000800017f */
[----:B------:R-:W-:-:S05]  /*6480*/  VIADD R0, R7, 0x1 ;  /* 0x0000000107007836 */ /* 0x000fca0000000000 */
[----:B------:R-:W-:-:S04]  /*6490*/  ISETP.NE.AND P1, PT, R0, 0xe, PT ;  /* 0x0000000e0000780c */ /* 0x000fc80003f25270 */
[----:B------:R-:W-:Y:S02]  /*64a0*/  SEL R4, RZ, 0x1, P1 ;  /* 0x00000001ff047807 */ /* 0x000fe40000800000 */
[----:B------:R-:W-:Y:S02]  /*64b0*/  SEL R3, R0, RZ, P1 ;  /* 0x000000ff00037207 */ /* 0x000fe40000800000 */
[----:B------:R-:W-:Y:S01]  /*64c0*/  LOP3.LUT R0, R9, R4, RZ, 0x3c, !PT ;  /* 0x0000000409007212 */ /* 0x000fe200078e3cff */
[----:B-1----:R-:W-:Y:S06]  /*64d0*/  @!P0 BRA `(.L_x_135) ;  /* 0x0000000400b88947 */ /* 0x002fec0003800000 */
.L_x_158:
[----:B------:R-:W-:Y:S01]  /*64e0*/  IMAD R3, R3, 0x8, R2 ;  /* 0x0000000803037824 */ /* 0x000fe200078e0202 */
[----:B------:R-:W-:-:S07]  /*64f0*/  SHF.L.U32 R0, R0, 0x1f, RZ ;  /* 0x0000001f00007819 */ /* 0x000fce00000006ff */
.L_x_136:
[----:B--2---:R2:W3:Y:S02]  /*6500*/  SYNCS.PHASECHK.TRANS64.TRYWAIT P0, [R3+URZ], R0 ;  /* 0x00000000030075a7 */ /* 0x0044e4000800017f */
[----:B---3--:R-:W-:Y:S05]  /*6510*/  @!P0 NANOSLEEP.SYNCS 0x989680 ;  /* 0x009896800000895d */ /* 0x008fea0003900000 */
[----:B------:R-:W3:Y:S02]  /*6520*/  @!P0 SYNCS.PHASECHK.TRANS64 P0, [R3+URZ], R0 ;  /* 0x00000000030085a7 */ /* 0x000ee4000800007f */
[----:B---3--:R-:W-:Y:S05]  /*6530*/  @!P0 BRA `(.L_x_136) ;  /* 0xfffffffc00f08947 */ /* 0x008fea000383ffff */
.L_x_121:
[----:B------:R-:W-:Y:S05]  /*6540*/  BSYNC B0 ;  /* 0x0000000000007941 */ /* 0x000fea0003800000 */
.L_x_120:
[----:B------:R-:W-:Y:S05]  /*6550*/  EXIT ;  /* 0x000000000000794d */ /* 0x000fea0003800000 */
.L_x_20:
[----:B-1----:R1:W2:Y:S02]  /*6560*/  SYNCS.PHASECHK.TRANS64.TRYWAIT P0, [R65+URZ], R0 ;  /* 0x00000000410075a7 */ /* 0x0022a4000800017f */
[----:B--2---:R-:W-:Y:S05]  /*6570*/  @!P0 NANOSLEEP.SYNCS 0x989680 ;  /* 0x009896800000895d */ /* 0x004fea0003900000 */
[----:B------:R-:W2:Y:S02]  /*6580*/  @!P0 SYNCS.PHASECHK.TRANS64 P0, [R65+URZ], R0 ;  /* 0x00000000410085a7 */ /* 0x000ea4000800007f */
[----:B--2---:R-:W-:Y:S05]  /*6590*/  @!P0 BRA `(.L_x_20) ;  /* 0xfffffffc00f08947 */ /* 0x004fea000383ffff */
[----:B------:R-:W-:Y:S05]  /*65a0*/  BRA `(.L_x_137) ;  /* 0xffffffb000d47947 */ /* 0x000fea000383ffff */
.L_x_25:
[----:B--2---:R2:W3:Y:S02]  /*65b0*/  SYNCS.PHASECHK.TRANS64.TRYWAIT P1, [R3+URZ], R0 ;  /* 0x00000000030075a7 */ /* 0x0044e4000802017f */
[----:B---3--:R-:W-:Y:S05]  /*65c0*/  @!P1 NANOSLEEP.SYNCS 0x989680 ;  /* 0x009896800000995d */ /* 0x008fea0003900000 */
[----:B------:R-:W3:Y:S02]  /*65d0*/  @!P1 SYNCS.PHASECHK.TRANS64 P1, [R3+URZ], R0 ;  /* 0x00000000030095a7 */ /* 0x000ee4000802007f */
[----:B---3--:R-:W-:Y:S05]  /*65e0*/  @!P1 BRA `(.L_x_25) ;  /* 0xfffffffc00f09947 */ /* 0x008fea000383ffff */
[----:B------:R-:W-:Y:S05]  /*65f0*/  BRA `(.L_x_24) ;  /* 0xffffffb400387947 */ /* 0x000fea000383ffff */
.L_x_30:
[----:B--2---:R-:W-:-:S04]  /*6600*/  IMAD.U32 R5, RZ, RZ, UR4 ;  /* 0x00000004ff057e24 */ /* 0x004fc8000f8e00ff */
[----:B------:R2:W3:Y:S03]  /*6610*/  SYNCS.PHASECHK.TRANS64.TRYWAIT P1, [R5+URZ], R4 ;  /* 0x00000004050075a7 */ /* 0x0004e6000802017f */
[----:B---3--:R-:W-:Y:S05]  /*6620*/  @!P1 NANOSLEEP.SYNCS 0x989680 ;  /* 0x009896800000995d */ /* 0x008fea0003900000 */
[----:B------:R-:W3:Y:S02]  /*6630*/  @!P1 SYNCS.PHASECHK.TRANS64 P1, [R5+URZ], R4 ;  /* 0x00000004050095a7 */ /* 0x000ee4000802007f */
[----:B---3--:R-:W-:Y:S05]  /*6640*/  @!P1 BRA `(.L_x_30) ;  /* 0xfffffffc00ec9947 */ /* 0x008fea000383ffff */
[----:B------:R-:W-:Y:S05]  /*6650*/  BRA `(.L_x_29) ;  /* 0xffffffb400f07947 */ /* 0x000fea000383ffff */
.L_x_38:
[----:B-1----:R1:W2:Y:S02]  /*6660*/  SYNCS.PHASECHK.TRANS64.TRYWAIT P0, [R65+URZ+0x10], R0 ;  /* 0x00001000410075a7 */ /* 0x0022a4000800017f */
[----:B--2---:R-:W-:Y:S05]  /*6670*/  @!P0 NANOSLEEP.SYNCS 0x989680 ;  /* 0x009896800000895d */ /* 0x004fea0003900000 */
[----:B------:R-:W2:Y:S02]  /*6680*/  @!P0 SYNCS.PHASECHK.TRANS64 P0, [R65+URZ+0x10], R0 ;  /* 0x00001000410085a7 */ /* 0x000ea4000800007f */
[----:B--2---:R-:W-:Y:S05]  /*6690*/  @!P0 BRA `(.L_x_38) ;  /* 0xfffffffc00f08947 */ /* 0x004fea000383ffff */
[----:B------:R-:W-:Y:S05]  /*66a0*/  BRA `(.L_x_138) ;  /* 0xffffffbc00487947 */ /* 0x000fea000383ffff */
.L_x_107:
[----:B------:R-:W-:Y:S01]  /*66b0*/  BSSY B1, `(.L_x_139) ;  /* 0x0000006000017945 */ /* 0x000fe20003800000 */
[----:B------:R-:W-:-:S07]  /*66c0*/  IMAD.MOV.U32 R15, RZ, RZ, -0x1 ;  /* 0xffffffffff0f7424 */ /* 0x000fce00078e00ff */
[----:B-----5:R-:W-:Y:S05]  /*66d0*/  WARPSYNC.COLLECTIVE R15, `(.L_x_140) ;  /* 0x000000000f0c7348 */ /* 0x020fea0003c00000 */
[----:B------:R-:W-:Y:S02]  /*66e0*/  ELECT P6, UR62, PT ;  /* 0x00000000003e782f */ /* 0x000fe400038c0000 */
[----:B------:R-:W-:Y:S01]  /*66f0*/  MOV R14, UR62 ;  /* 0x0000003e000e7c02 */ /* 0x000fe20008000f00 */
[----:B-----5:R-:W-:Y:S10]  /*6700*/  ENDCOLLECTIVE ;  /* 0x000000000000791b */ /* 0x020ff40003800000 */
.L_x_140:
[----:B------:R-:W-:Y:S05]  /*6710*/  BSYNC B1 ;  /* 0x0000000000017941 */ /* 0x000fea0003800000 */
.L_x_139:
[----:B------:R-:W-:Y:S05]  /*6720*/  BRA `(.L_x_141) ;  /* 0xffffffe8007c7947 */ /* 0x000fea000383ffff */
.L_x_110:
[----:B0-----:R0:W1:Y:S02]  /*6730*/  SYNCS.PHASECHK.TRANS64.TRYWAIT P1, [R10+URZ+0x70], R5 ;  /* 0x000070050a0075a7 */ /* 0x001064000802017f */
[----:B-1----:R-:W-:Y:S05]  /*6740*/  @!P1 NANOSLEEP.SYNCS 0x989680 ;  /* 0x009896800000995d */ /* 0x002fea0003900000 */
[----:B------:R-:W1:Y:S02]  /*6750*/  @!P1 SYNCS.PHASECHK.TRANS64 P1, [R10+URZ+0x70], R5 ;  /* 0x000070050a0095a7 */ /* 0x000e64000802007f */
[----:B-1----:R-:W-:Y:S05]  /*6760*/  @!P1 BRA `(.L_x_110) ;  /* 0xfffffffc00f09947 */ /* 0x002fea000383ffff */
[----:B------:R-:W-:Y:S05]  /*6770*/  BRA `(.L_x_142) ;  /* 0xffffffe800b47947 */ /* 0x000fea000383ffff */
.L_x_119:
[----:B------:R-:W-:Y:S01]  /*6780*/  BSSY B0, `(.L_x_143) ;  /* 0x0000006000007945 */ /* 0x000fe20003800000 */
[----:B------:R-:W-:-:S07]  /*6790*/  IMAD.MOV.U32 R15, RZ, RZ, -0x1 ;  /* 0xffffffffff0f7424 */ /* 0x000fce00078e00ff */
[----:B-----5:R-:W-:Y:S05]  /*67a0*/  WARPSYNC.COLLECTIVE R15, `(.L_x_144) ;  /* 0x000000000f0c7348 */ /* 0x020fea0003c00000 */
[----:B------:R-:W-:Y:S02]  /*67b0*/  ELECT P6, UR62, PT ;  /* 0x00000000003e782f */ /* 0x000fe400038c0000 */
[----:B------:R-:W-:Y:S01]  /*67c0*/  MOV R14, UR62 ;  /* 0x0000003e000e7c02 */ /* 0x000fe20008000f00 */
[----:B-----5:R-:W-:Y:S10]  /*67d0*/  ENDCOLLECTIVE ;  /* 0x000000000000791b */ /* 0x020ff40003800000 */
.L_x_144:
[----:B------:R-:W-:Y:S05]  /*67e0*/  BSYNC B0 ;  /* 0x0000000000007941 */ /* 0x000fea0003800000 */
.L_x_143:
[----:B------:R-:W-:Y:S05]  /*67f0*/  BRA `(.L_x_145) ;  /* 0xfffffff4003c7947 */ /* 0x000fea000383ffff */
.L_x_123:
[----:B0-----:R0:W1:Y:S02]  /*6800*/  SYNCS.PHASECHK.TRANS64.TRYWAIT P0, [R9+URZ], R4 ;  /* 0x00000004090075a7 */ /* 0x001064000800017f */
[----:B-1----:R-:W-:Y:S05]  /*6810*/  @!P0 NANOSLEEP.SYNCS 0x989680 ;  /* 0x009896800000895d */ /* 0x002fea0003900000 */
[----:B------:R-:W1:Y:S02]  /*6820*/  @!P0 SYNCS.PHASECHK.TRANS64 P0, [R9+URZ], R4 ;  /* 0x00000004090085a7 */ /* 0x000e64000800007f */
[----:B-1----:R-:W-:Y:S05]  /*6830*/  @!P0 BRA `(.L_x_123) ;  /* 0xfffffffc00f08947 */ /* 0x002fea000383ffff */
[----:B------:R-:W-:Y:S05]  /*6840*/  BRA `(.L_x_146) ;  /* 0xfffffff4007c7947 */ /* 0x000fea000383ffff */
.L_x_124:
[----:B0-----:R0:W1:Y:S02]  /*6850*/  SYNCS.PHASECHK.TRANS64.TRYWAIT P0, [R8+URZ], R5 ;  /* 0x00000005080075a7 */ /* 0x001064000800017f */
[----:B-1----:R-:W-:Y:S05]  /*6860*/  @!P0 NANOSLEEP.SYNCS 0x989680 ;  /* 0x009896800000895d */ /* 0x002fea0003900000 */
[----:B------:R-:W1:Y:S02]  /*6870*/  @!P0 SYNCS.PHASECHK.TRANS64 P0, [R8+URZ], R5 ;  /* 0x00000005080085a7 */ /* 0x000e64000800007f */
[----:B-1----:R-:W-:Y:S05]  /*6880*/  @!P0 BRA `(.L_x_124) ;  /* 0xfffffffc00f08947 */ /* 0x002fea000383ffff */
[----:B------:R-:W-:Y:S05]  /*6890*/  BRA `(.L_x_147) ;  /* 0xfffffff4008c7947 */ /* 0x000fea000383ffff */
.L_x_125:
[----:B0-----:R0:W1:Y:S02]  /*68a0*/  SYNCS.PHASECHK.TRANS64.TRYWAIT P0, [R9+URZ], R4 ;  /* 0x00000004090075a7 */ /* 0x001064000800017f */
[----:B-1----:R-:W-:Y:S05]  /*68b0*/  @!P0 NANOSLEEP.SYNCS 0x989680 ;  /* 0x009896800000895d */ /* 0x002fea0003900000 */
[----:B------:R-:W1:Y:S02]  /*68c0*/  @!P0 SYNCS.PHASECHK.TRANS64 P0, [R9+URZ], R4 ;  /* 0x00000004090085a7 */ /* 0x000e64000800007f */
[----:B-1----:R-:W-:Y:S05]  /*68d0*/  @!P0 BRA `(.L_x_125) ;  /* 0xfffffffc00f08947 */ /* 0x002fea000383ffff */
[----:B------:R-:W-:Y:S05]  /*68e0*/  BRA `(.L_x_148) ;  /* 0xfffffff4009c7947 */ /* 0x000fea000383ffff */
.L_x_126:
[----:B0-----:R0:W1:Y:S02]  /*68f0*/  SYNCS.PHASECHK.TRANS64.TRYWAIT P0, [R8+URZ], R5 ;  /* 0x00000005080075a7 */ /* 0x001064000800017f */
[----:B-1----:R-:W-:Y:S05]  /*6900*/  @!P0 NANOSLEEP.SYNCS 0x989680 ;  /* 0x009896800000895d */ /* 0x002fea0003900000 */
[----:B------:R-:W1:Y:S02]  /*6910*/  @!P0 SYNCS.PHASECHK.TRANS64 P0, [R8+URZ], R5 ;  /* 0x00000005080085a7 */ /* 0x000e64000800007f */
[----:B-1----:R-:W-:Y:S05]  /*6920*/  @!P0 BRA `(.L_x_126) ;  /* 0xfffffffc00f08947 */ /* 0x002fea000383ffff */
[----:B------:R-:W-:Y:S05]  /*6930*/  BRA `(.L_x_149) ;  /* 0xfffffff400ac7947 */ /* 0x000fea000383ffff */
.L_x_127:
[----:B0-----:R0:W1:Y:S02]  /*6940*/  SYNCS.PHASECHK.TRANS64.TRYWAIT P0, [R9+URZ], R4 ;  /* 0x00000004090075a7 */ /* 0x001064000800017f */
[----:B-1----:R-:W-:Y:S05]  /*6950*/  @!P0 NANOSLEEP.SYNCS 0x989680 ;  /* 0x009896800000895d */ /* 0x002fea0003900000 */
[----:B------:R-:W1:Y:S02]  /*6960*/  @!P0 SYNCS.PHASECHK.TRANS64 P0, [R9+URZ], R4 ;  /* 0x00000004090085a7 */ /* 0x000e64000800007f */
[----:B-1----:R-:W-:Y:S05]  /*6970*/  @!P0 BRA `(.L_x_127) ;  /* 0xfffffffc00f08947 */ /* 0x002fea000383ffff */
[----:B------:R-:W-:Y:S05]  /*6980*/  BRA `(.L_x_150) ;  /* 0xfffffff400bc7947 */ /* 0x000fea000383ffff */
.L_x_128:
[----:B0-----:R0:W1:Y:S02]  /*6990*/  SYNCS.PHASECHK.TRANS64.TRYWAIT P0, [R8+URZ], R5 ;  /* 0x00000005080075a7 */ /* 0x001064000800017f */
[----:B-1----:R-:W-:Y:S05]  /*69a0*/  @!P0 NANOSLEEP.SYNCS 0x989680 ;  /* 0x009896800000895d */ /* 0x002fea0003900000 */
[----:B------:R-:W1:Y:S02]  /*69b0*/  @!P0 SYNCS.PHASECHK.TRANS64 P0, [R8+URZ], R5 ;  /* 0x00000005080085a7 */ /* 0x000e64000800007f */
[----:B-1----:R-:W-:Y:S05]  /*69c0*/  @!P0 BRA `(.L_x_128) ;  /* 0xfffffffc00f08947 */ /* 0x002fea000383ffff */
[----:B------:R-:W-:Y:S05]  /*69d0*/  BRA `(.L_x_151) ;  /* 0xfffffff400cc7947 */ /* 0x000fea000383ffff */
.L_x_129:
[----:B0-----:R0:W1:Y:S02]  /*69e0*/  SYNCS.PHASECHK.TRANS64.TRYWAIT P0, [R9+URZ], R4 ;  /* 0x00000004090075a7 */ /* 0x001064000800017f */
[----:B-1----:R-:W-:Y:S05]  /*69f0*/  @!P0 NANOSLEEP.SYNCS 0x989680 ;  /* 0x009896800000895d */ /* 0x002fea0003900000 */
[----:B------:R-:W1:Y:S02]  /*6a00*/  @!P0 SYNCS.PHASECHK.TRANS64 P0, [R9+URZ], R4 ;  /* 0x00000004090085a7 */ /* 0x000e64000800007f */
[----:B-1----:R-:W-:Y:S05]  /*6a10*/  @!P0 BRA `(.L_x_129) ;  /* 0xfffffffc00f08947 */ /* 0x002fea000383ffff */
[----:B------:R-:W-:Y:S05]  /*6a20*/  BRA `(.L_x_152) ;  /* 0xfffffff400dc7947 */ /* 0x000fea000383ffff */
.L_x_130:
[----:B0-----:R0:W1:Y:S02]  /*6a30*/  SYNCS.PHASECHK.TRANS64.TRYWAIT P0, [R8+URZ], R5 ;  /* 0x00000005080075a7 */ /* 0x001064000800017f */
[----:B-1----:R-:W-:Y:S05]  /*6a40*/  @!P0 NANOSLEEP.SYNCS 0x989680 ;  /* 0x009896800000895d */ /* 0x002fea0003900000 */
[----:B------:R-:W1:Y:S02]  /*6a50*/  @!P0 SYNCS.PHASECHK.TRANS64 P0, [R8+URZ], R5 ;  /* 0x00000005080085a7 */ /* 0x000e64000800007f */
[----:B-1----:R-:W-:Y:S05]  /*6a60*/  @!P0 BRA `(.L_x_130) ;  /* 0xfffffffc00f08947 */ /* 0x002fea000383ffff */
[----:B------:R-:W-:Y:S05]  /*6a70*/  BRA `(.L_x_153) ;  /* 0xfffffff400ec7947 */ /* 0x000fea000383ffff */
.L_x_131:
[----:B0-----:R0:W1:Y:S02]  /*6a80*/  SYNCS.PHASECHK.TRANS64.TRYWAIT P0, [R9+URZ], R4 ;  /* 0x00000004090075a7 */ /* 0x001064000800017f */
[----:B-1----:R-:W-:Y:S05]  /*6a90*/  @!P0 NANOSLEEP.SYNCS 0x989680 ;  /* 0x009896800000895d */ /* 0x002fea0003900000 */
[----:B------:R-:W1:Y:S02]  /*6aa0*/  @!P0 SYNCS.PHASECHK.TRANS64 P0, [R9+URZ], R4 ;  /* 0x00000004090085a7 */ /* 0x000e64000800007f */
[----:B-1----:R-:W-:Y:S05]  /*6ab0*/  @!P0 BRA `(.L_x_131) ;  /* 0xfffffffc00f08947 */ /* 0x002fea000383ffff */
[----:B------:R-:W-:Y:S05]  /*6ac0*/  BRA `(.L_x_154) ;  /* 0xfffffff400fc7947 */ /* 0x000fea000383ffff */
.L_x_132:
[----:B0-----:R0:W1:Y:S02]  /*6ad0*/  SYNCS.PHASECHK.TRANS64.TRYWAIT P0, [R8+URZ], R5 ;  /* 0x00000005080075a7 */ /* 0x001064000800017f */
[----:B-1----:R-:W-:Y:S05]  /*6ae0*/  @!P0 NANOSLEEP.SYNCS 0x989680 ;  /* 0x009896800000895d */ /* 0x002fea0003900000 */
[----:B------:R-:W1:Y:S02]  /*6af0*/  @!P0 SYNCS.PHASECHK.TRANS64 P0, [R8+URZ], R5 ;  /* 0x00000005080085a7 */ /* 0x000e64000800007f */
[----:B-1----:R-:W-:Y:S05]  /*6b00*/  @!P0 BRA `(.L_x_132) ;  /* 0xfffffffc00f08947 */ /* 0x002fea000383ffff */
[----:B------:R-:W-:Y:S05]  /*6b10*/  BRA `(.L_x_155) ;  /* 0xfffffff8000c7947 */ /* 0x000fea000383ffff */
.L_x_133:
[----:B0-----:R0:W1:Y:S02]  /*6b20*/  SYNCS.PHASECHK.TRANS64.TRYWAIT P0, [R9+URZ], R4 ;  /* 0x00000004090075a7 */ /* 0x001064000800017f */
[----:B-1----:R-:W-:Y:S05]  /*6b30*/  @!P0 NANOSLEEP.SYNCS 0x989680 ;  /* 0x009896800000895d */ /* 0x002fea0003900000 */
[----:B------:R-:W1:Y:S02]  /*6b40*/  @!P0 SYNCS.PHASECHK.TRANS64 P0, [R9+URZ], R4 ;  /* 0x00000004090085a7 */ /* 0x000e64000800007f */
[----:B-1----:R-:W-:Y:S05]  /*6b50*/  @!P0 BRA `(.L_x_133) ;  /* 0xfffffffc00f08947 */ /* 0x002fea000383ffff */
[----:B------:R-:W-:Y:S05]  /*6b60*/  BRA `(.L_x_156) ;  /* 0xfffffff8001c7947 */ /* 0x000fea000383ffff */
.L_x_134:
[----:B0-----:R0:W1:Y:S02]  /*6b70*/  SYNCS.PHASECHK.TRANS64.TRYWAIT P0, [R8+URZ], R5 ;  /* 0x00000005080075a7 */ /* 0x001064000800017f */
[----:B-1----:R-:W-:Y:S05]  /*6b80*/  @!P0 NANOSLEEP.SYNCS 0x989680 ;  /* 0x009896800000895d */ /* 0x002fea0003900000 */
[----:B------:R-:W1:Y:S02]  /*6b90*/  @!P0 SYNCS.PHASECHK.TRANS64 P0, [R8+URZ], R5 ;  /* 0x00000005080085a7 */ /* 0x000e64000800007f */
[----:B-1----:R-:W-:Y:S05]  /*6ba0*/  @!P0 BRA `(.L_x_134) ;  /* 0xfffffffc00f08947 */ /* 0x002fea000383ffff */
[----:B------:R-:W-:Y:S05]  /*6bb0*/  BRA `(.L_x_157) ;  /* 0xfffffff8002c7947 */ /* 0x000fea000383ffff */
.L_x_135:
[----:B-1----:R1:W2:Y:S02]  /*6bc0*/  SYNCS.PHASECHK.TRANS64.TRYWAIT P0, [R11+URZ], R6 ;  /* 0x000000060b0075a7 */ /* 0x0022a4000800017f */
[----:B--2---:R-:W-:Y:S05]  /*6bd0*/  @!P0 NANOSLEEP.SYNCS 0x989680 ;  /* 0x009896800000895d */ /* 0x004fea0003900000 */
[----:B------:R-:W2:Y:S02]  /*6be0*/  @!P0 SYNCS.PHASECHK.TRANS64 P0, [R11+URZ], R6 ;  /* 0x000000060b0085a7 */ /* 0x000ea4000800007f */
[----:B--2---:R-:W-:Y:S05]  /*6bf0*/  @!P0 BRA `(.L_x_135) ;  /* 0xfffffffc00f08947 */ /* 0x004fea000383ffff */
[----:B------:R-:W-:Y:S05]  /*6c00*/  BRA `(.L_x_158) ;  /* 0xfffffff800347947 */ /* 0x000fea000383ffff */
.L_x_159:
[----:B------:R-:W-:-:S00]  /*6c10*/  BRA `(.L_x_159) ;  /* 0xfffffffc00fc7947 */ /* 0x000fc0000383ffff */
[----:B------:R-:W-:-:S00]  /*6c20*/  NOP ;  /* 0x0000000000007918 */ /* 0x000fc00000000000 */
        /* <DEDUP_REMOVED lines=13> */
.L_x_160:


//--------------------- .nv.global.init           --------------------------
	.section	.nv.global.init,"aw",@progbits
.nv.global.init:
	.type		$str$22,@object
	.size		$str$22,($str$23 - $str$22)
$str$22:
        /*0000*/ 	.byte	0x6b, 0x5f, 0x74, 0x69, 0x6c, 0x65, 0x5f, 0x63, 0x6f, 0x75, 0x6e, 0x74, 0x20, 0x3e, 0x3d, 0x20
        /*0010*/ 	.byte	0x31, 0x00
	.type		$str$23,@object
	.size		$str$23,(__unnamed_1 - $str$23)
$str$23:
        /*0012*/ 	.byte	0x2f, 0x74, 0x6d, 0x70, 0x2f, 0x63, 0x75, 0x74, 0x6c, 0x61, 0x73, 0x73, 0x5f, 0x73, 0x77, 0x65
        /*0022*/ 	.byte	0x65, 0x70, 0x5f, 0x73, 0x72, 0x63, 0x2f, 0x69, 0x6e, 0x63, 0x6c, 0x75, 0x64, 0x65, 0x2f, 0x63
        /*0032*/ 	.byte	0x75, 0x74, 0x6c, 0x61, 0x73, 0x73, 0x2f, 0x67, 0x65, 0x6d, 0x6d, 0x2f, 0x63, 0x6f, 0x6c, 0x6c
        /*0042*/ 	.byte	0x65, 0x63, 0x74, 0x69, 0x76, 0x65, 0x2f, 0x73, 0x6d, 0x39, 0x30, 0x5f, 0x6d, 0x6d, 0x61, 0x5f
        /*0052*/ 	.byte	0x74, 0x6d, 0x61, 0x5f, 0x67, 0x6d, 0x6d, 0x61, 0x5f, 0x73, 0x73, 0x5f, 0x77, 0x61, 0x72, 0x70
        /*0062*/ 	.byte	0x73, 0x70, 0x65, 0x63, 0x69, 0x61, 0x6c, 0x69, 0x7a, 0x65, 0x64, 0x2e, 0x68, 0x70, 0x70, 0x00
	.type		__unnamed_1,@object
	.size		__unnamed_1,(.L_0 - __unnamed_1)
__unnamed_1:
        /*0072*/ 	.byte	0x76, 0x6f, 0x69, 0x64, 0x20, 0x63, 0x75, 0x74, 0x6c, 0x61, 0x73, 0x73, 0x3a, 0x3a, 0x67, 0x65
        /* <DEDUP_REMOVED lines=177> */
        /*0b92*/ 	.byte	0x65, 0x3a, 0x3a, 0x69, 0x64, 0x65, 0x6e, 0x74, 0x69, 0x74, 0x79, 0x5d, 0x00
.L_0:


//--------------------- .nv.shared._ZN7cutlass13device_kernelINS_4gemm6kernel13GemmUniversalIN4cute5tupleIJiiiiEEENS1_10collective13CollectiveMmaINS1_34MainloopSm90TmaGmmaWarpSpecializedILi14ENS5_IJNS4_1CILi4EEENSA_ILi2EEENSA_ILi1EEEEEENS1_32KernelTmaWarpSpecializedPingpongEEENS5_IJNSA_ILi64EEESH_NSA_ILi32EEEEEENS_10tfloat32_tENS5_IJlSD_lEEESK_SL_NS4_8TiledMMAINS4_8MMA_AtomIJNS4_4SM904GMMA29MMA_64x64x8_F32TF32TF32_SS_TNILNSP_7ScaleInE1ELSR_1EEEEEENS4_6LayoutINS5_IJSD_SD_SD_EEENS5_IJNSA_ILi0EEESW_SW_EEEEENS5_IJNS4_10UnderscoreESZ_SZ_EEEEENS4_23SM90_TMA_LOAD_MULTICASTENS4_14ComposedLayoutINS4_7SwizzleILi3ELi4ELi3EEENS4_18smem_ptr_flag_bitsILi32EEENSU_INS5_IJNSA_ILi8EEESI_EEENS5_IJSI_SD_EEEEEEEvNS4_8identityES12_S1C_vS1D_EENS_8epilogue10collective6detail29Sm90TmaWarpSpecializedAdapterINS1G_15DefaultEpilogueISK_SL_SL_NS1F_6thread17LinearCombinationISK_Li1EffLNS1K_9ScaleType4KindE0ELNS_15FloatRoundStyleE2ESK_EENS1_15EpilogueDefaultEEEEEvvEEEEvNT_6ParamsE --------------------------
	.section	.nv.shared._ZN7cutlass13device_kernelINS_4gemm6kernel13GemmUniversalIN4cute5tupleIJiiiiEEENS1_10collective13CollectiveMmaINS1_34MainloopSm90TmaGmmaWarpSpecializedILi14ENS5_IJNS4_1CILi4EEENSA_ILi2EEENSA_ILi1EEEEEENS1_32KernelTmaWarpSpecializedPingpongEEENS5_IJNSA_ILi64EEESH_NSA_ILi32EEEEEENS_10tfloat32_tENS5_IJlSD_lEEESK_SL_NS4_8TiledMMAINS4_8MMA_AtomIJNS4_4SM904GMMA29MMA_64x64x8_F32TF32TF32_SS_TNILNSP_7ScaleInE1ELSR_1EEEEEENS4_6LayoutINS5_IJSD_SD_SD_EEENS5_IJNSA_ILi0EEESW_SW_EEEEENS5_IJNS4_10UnderscoreESZ_SZ_EEEEENS4_23SM90_TMA_LOAD_MULTICASTENS4_14ComposedLayoutINS4_7SwizzleILi3ELi4ELi3EEENS4_18smem_ptr_flag_bitsILi32EEENSU_INS5_IJNSA_ILi8EEESI_EEENS5_IJSI_SD_EEEEEEEvNS4_8identityES12_S1C_vS1D_EENS_8epilogue10collective6detail29Sm90TmaWarpSpecializedAdapterINS1G_15DefaultEpilogueISK_SL_SL_NS1F_6thread17LinearCombinationISK_Li1EffLNS1K_9ScaleType4KindE0ELNS_15FloatRoundStyleE2ESK_EENS1_15EpilogueDefaultEEEEEvvEEEEvNT_6ParamsE,"aw",@nobits
	.sectionflags	@""
	.align	16
	.zero		1024


//--------------------- .nv.shared.reserved.0     --------------------------
	.section	.nv.shared.reserved.0,"aw",@nobits
	.weak		__nv_reservedSMEM_offset_0_alias
	.size		__nv_reservedSMEM_offset_0_alias, 0, 0
	.other		__nv_reservedSMEM_offset_0_alias,@"STO_CUDA_RESERVED_SHARED STV_DEFAULT"
__nv_reservedSMEM_offset_0_alias:
	.zero		0


//--------------------- .nv.global                --------------------------
	.section	.nv.global,"aw",@nobits
.nv.global:
	.type		_ZN40_INTERNAL_968a054f_4_k_cu_aba15ed5_219074cute1_E,@object
	.size		_ZN40_INTERNAL_968a054f_4_k_cu_aba15ed5_219074cute1_E,(_ZN40_INTERNAL_968a054f_4_k_cu_aba15ed5_219074cuda3std3__45__cpo6cbeginE - _ZN40_INTERNAL_968a054f_4_k_cu_aba15ed5_219074cute1_E)
_ZN40_INTERNAL_968a054f_4_k_cu_aba15ed5_219074cute1_E:
	.zero		1
	.type		_ZN40_INTERNAL_968a054f_4_k_cu_aba15ed5_219074cuda3std3__45__cpo6cbeginE,@object
	.size		_ZN40_INTERNAL_968a054f_4_k_cu_aba15ed5_219074cuda3std3__45__cpo6cbeginE,(_ZN40_INTERNAL_968a054f_4_k_cu_aba15ed5_219074cuda3std3__48in_placeE - _ZN40_INTERNAL_968a054f_4_k_cu_aba15ed5_219074cuda3std3__45__cpo6cbeginE)
_ZN40_INTERNAL_968a054f_4_k_cu_aba15ed5_219074cuda3std3__45__cpo6cbeginE:
	.zero		1
	.type		_ZN40_INTERNAL_968a054f_4_k_cu_aba15ed5_219074cuda3std3__48in_placeE,@object
	.size		_ZN40_INTERNAL_968a054f_4_k_cu_aba15ed5_219074cuda3std3__48in_placeE,(_ZN40_INTERNAL_968a054f_4_k_cu_aba15ed5_219074cuda3std6ranges3__45__cpo9iter_moveE - _ZN40_INTERNAL_968a054f_4_k_cu_aba15ed5_219074cuda3std3__48in_placeE)
_ZN40_INTERNAL_968a054f_4_k_cu_aba15ed5_219074cuda3std3__48in_placeE:
	.zero		1
	.type		_ZN40_INTERNAL_968a054f_4_k_cu_aba15ed5_219074cuda3std6ranges3__45__cpo9iter_moveE,@object
	.size		_ZN40_INTERNAL_968a054f_4_k_cu_aba15ed5_219074cuda3std6ranges3__45__cpo9iter_moveE,(_ZN40_INTERNAL_968a054f_4_k_cu_aba15ed5_219074cuda3std3__45__cpo5beginE - _ZN40_INTERNAL_968a054f_4_k_cu_aba15ed5_219074cuda3std6ranges3__45__cpo9iter_moveE)
_ZN40_INTERNAL_968a054f_4_k_cu_aba15ed5_219074cuda3std6ranges3__45__cpo9iter_moveE:
	.zero		1
	.type		_ZN40_INTERNAL_968a054f_4_k_cu_aba15ed5_219074cuda3std3__45__cpo5beginE,@object
	.size		_ZN40_INTERNAL_968a054f_4_k_cu_aba15ed5_219074cuda3std3__45__cpo5beginE,(_ZN40_INTERNAL_968a054f_4_k_cu_aba15ed5_219074cuda3std3__442_GLOBAL__N__968a054f_4_k_cu_aba15ed5_219076ignoreE - _ZN40_INTERNAL_968a054f_4_k_cu_aba15ed5_219074cuda3std3__45__cpo5beginE)
_ZN40_INTERNAL_968a054f_4_k_cu_aba15ed5_219074cuda3std3__45__cpo5beginE:
	.zero		1
	.type		_ZN40_INTERNAL_968a054f_4_k_cu_aba15ed5_219074cuda3std3__442_GLOBAL__N__968a054f_4_k_cu_aba15ed5_219076ignoreE,@object
	.size		_ZN40_INTERNAL_968a054f_4_k_cu_aba15ed5_219074cuda3std3__442_GLOBAL__N__968a054f_4_k_cu_aba15ed5_219076ignoreE,(_ZN40_INTERNAL_968a054f_4_k_cu_aba15ed5_219074cute7productE - _ZN40_INTERNAL_968a054f_4_k_cu_aba15ed5_219074cuda3std3__442_GLOBAL__N__968a054f_4_k_cu_aba15ed5_219076ignoreE)
_ZN40_INTERNAL_968a054f_4_k_cu_aba15ed5_219074cuda3std3__442_GLOBAL__N__968a054f_4_k_cu_aba15ed5_219076ignoreE:
	.zero		1
	.type		_ZN40_INTERNAL_968a054f_4_k_cu_aba15ed5_219074cute7productE,@object
	.size		_ZN40_INTERNAL_968a054f_4_k_cu_aba15ed5_219074cute7productE,(_ZN40_INTERNAL_968a054f_4_k_cu_aba15ed5_219074cuda3std3__45__cpo3endE - _ZN40_INTERNAL_968a054f_4_k_cu_aba15ed5_219074cute7productE)
_ZN40_INTERNAL_968a054f_4_k_cu_aba15ed5_219074cute7productE:
	.zero		1
	.type		_ZN40_INTERNAL_968a054f_4_k_cu_aba15ed5_219074cuda3std3__45__cpo3endE,@object
	.size		_ZN40_INTERNAL_968a054f_4_k_cu_aba15ed5_219074cuda3std3__45__cpo3endE,(_ZN40_INTERNAL_968a054f_4_k_cu_aba15ed5_219074cuda3std3__419piecewise_constructE - _ZN40_INTERNAL_968a054f_4_k_cu_aba15ed5_219074cuda3std3__45__cpo3endE)
_ZN40_INTERNAL_968a054f_4_k_cu_aba15ed5_219074cuda3std3__45__cpo3endE:
	.zero		1
	.type		_ZN40_INTERNAL_968a054f_4_k_cu_aba15ed5_219074cuda3std3__419piecewise_constructE,@object
	.size		_ZN40_INTERNAL_968a054f_4_k_cu_aba15ed5_219074cuda3std3__419piecewise_constructE,(_ZN40_INTERNAL_968a054f_4_k_cu_aba15ed5_219074cuda3std3__45__cpo4cendE - _ZN40_INTERNAL_968a054f_4_k_cu_aba15ed5_219074cuda3std3__419piecewise_constructE)
_ZN40_INTERNAL_968a054f_4_k_cu_aba15ed5_219074cuda3std3__419piecewise_constructE:
	.zero		1
	.type		_ZN40_INTERNAL_968a054f_4_k_cu_aba15ed5_219074cuda3std3__45__cpo4cendE,@object
	.size		_ZN40_INTERNAL_968a054f_4_k_cu_aba15ed5_219074cuda3std3__45__cpo4cendE,(_ZN40_INTERNAL_968a054f_4_k_cu_aba15ed5_219074cuda3std6ranges3__45__cpo4swapE - _ZN40_INTERNAL_968a054f_4_k_cu_aba15ed5_219074cuda3std3__45__cpo4cendE)
_ZN40_INTERNAL_968a054f_4_k_cu_aba15ed5_219074cuda3std3__45__cpo4cendE:
	.zero		1
	.type		_ZN40_INTERNAL_968a054f_4_k_cu_aba15ed5_219074cuda3std6ranges3__45__cpo4swapE,@object
	.size		_ZN40_INTERNAL_968a054f_4_k_cu_aba15ed5_219074cuda3std6ranges3__45__cpo4swapE,(.L_8 - _ZN40_INTERNAL_968a054f_4_k_cu_aba15ed5_219074cuda3std6ranges3__45__cpo4swapE)
_ZN40_INTERNAL_968a054f_4_k_cu_aba15ed5_219074cuda3std6ranges3__45__cpo4swapE:
	.zero		1
.L_8:


//--------------------- .nv.constant0._ZN7cutlass13device_kernelINS_4gemm6kernel13GemmUniversalIN4cute5tupleIJiiiiEEENS1_10collective13CollectiveMmaINS1_34MainloopSm90TmaGmmaWarpSpecializedILi14ENS5_IJNS4_1CILi4EEENSA_ILi2EEENSA_ILi1EEEEEENS1_32KernelTmaWarpSpecializedPingpongEEENS5_IJNSA_ILi64EEESH_NSA_ILi32EEEEEENS_10tfloat32_tENS5_IJlSD_lEEESK_SL_NS4_8TiledMMAINS4_8MMA_AtomIJNS4_4SM904GMMA29MMA_64x64x8_F32TF32TF32_SS_TNILNSP_7ScaleInE1ELSR_1EEEEEENS4_6LayoutINS5_IJSD_SD_SD_EEENS5_IJNSA_ILi0EEESW_SW_EEEEENS5_IJNS4_10UnderscoreESZ_SZ_EEEEENS4_23SM90_TMA_LOAD_MULTICASTENS4_14ComposedLayoutINS4_7SwizzleILi3ELi4ELi3EEENS4_18smem_ptr_flag_bitsILi32EEENSU_INS5_IJNSA_ILi8EEESI_EEENS5_IJSI_SD_EEEEEEEvNS4_8identityES12_S1C_vS1D_EENS_8epilogue10collective6detail29Sm90TmaWarpSpecializedAdapterINS1G_15DefaultEpilogueISK_SL_SL_NS1F_6thread17LinearCombinationISK_Li1EffLNS1K_9ScaleType4KindE0ELNS_15FloatRoundStyleE2ESK_EENS1_15EpilogueDefaultEEEEEvvEEEEvNT_6ParamsE --------------------------
	.section	.nv.constant0._ZN7cutlass13device_kernelINS_4gemm6kernel13GemmUniversalIN4cute5tupleIJiiiiEEENS1_10collective13CollectiveMmaINS1_34MainloopSm90TmaGmmaWarpSpecializedILi14ENS5_IJNS4_1CILi4EEENSA_ILi2EEENSA_ILi1EEEEEENS1_32KernelTmaWarpSpecializedPingpongEEENS5_IJNSA_ILi64EEESH_NSA_ILi32EEEEEENS_10tfloat32_tENS5_IJlSD_lEEESK_SL_NS4_8TiledMMAINS4_8MMA_AtomIJNS4_4SM904GMMA29MMA_64x64x8_F32TF32TF32_SS_TNILNSP_7ScaleInE1ELSR_1EEEEEENS4_6LayoutINS5_IJSD_SD_SD_EEENS5_IJNSA_ILi0EEESW_SW_EEEEENS5_IJNS4_10UnderscoreESZ_SZ_EEEEENS4_23SM90_TMA_LOAD_MULTICASTENS4_14ComposedLayoutINS4_7SwizzleILi3ELi4ELi3EEENS4_18smem_ptr_flag_bitsILi32EEENSU_INS5_IJNSA_ILi8EEESI_EEENS5_IJSI_SD_EEEEEEEvNS4_8identityES12_S1C_vS1D_EENS_8epilogue10collective6detail29Sm90TmaWarpSpecializedAdapterINS1G_15DefaultEpilogueISK_SL_SL_NS1F_6thread17LinearCombinationISK_Li1EffLNS1K_9ScaleType4KindE0ELNS_15FloatRoundStyleE2ESK_EENS1_15EpilogueDefaultEEEEEvvEEEEvNT_6ParamsE,"a",@progbits
	.sectionflags	@""
	.align	4
.nv.constant0._ZN7cutlass13device_kernelINS_4gemm6kernel13GemmUniversalIN4cute5tupleIJiiiiEEENS1_10collective13CollectiveMmaINS1_34MainloopSm90TmaGmmaWarpSpecializedILi14ENS5_IJNS4_1CILi4EEENSA_ILi2EEENSA_ILi1EEEEEENS1_32KernelTmaWarpSpecializedPingpongEEENS5_IJNSA_ILi64EEESH_NSA_ILi32EEEEEENS_10tfloat32_tENS5_IJlSD_lEEESK_SL_NS4_8TiledMMAINS4_8MMA_AtomIJNS4_4SM904GMMA29MMA_64x64x8_F32TF32TF32_SS_TNILNSP_7ScaleInE1ELSR_1EEEEEENS4_6LayoutINS5_IJSD_SD_SD_EEENS5_IJNSA_ILi0EEESW_SW_EEEEENS5_IJNS4_10UnderscoreESZ_SZ_EEEEENS4_23SM90_TMA_LOAD_MULTICASTENS4_14ComposedLayoutINS4_7SwizzleILi3ELi4ELi3EEENS4_18smem_ptr_flag_bitsILi32EEENSU_INS5_IJNSA_ILi8EEESI_EEENS5_IJSI_SD_EEEEEEEvNS4_8identityES12_S1C_vS1D_EENS_8epilogue10collective6detail29Sm90TmaWarpSpecializedAdapterINS1G_15DefaultEpilogueISK_SL_SL_NS1F_6thread17LinearCombinationISK_Li1EffLNS1K_9ScaleType4KindE0ELNS_15FloatRoundStyleE2ESK_EENS1_15EpilogueDefaultEEEEEvvEEEEvNT_6ParamsE:
	.zero		1664


//--------------------- SYMBOLS --------------------------

	.type		.nv.reservedSmem.offset0,@object
	.size		.nv.reservedSmem.offset0,0x4
	.type		__assertfail,@function
